//
// Generated by NVIDIA NVVM Compiler
//
// Compiler Build ID: CL-36424714
// Cuda compilation tools, release 13.0, V13.0.88
// Based on NVVM 20.0.0
//

.version 9.0
.target sm_100
.address_size 64

	// .globl	copy_blocks_kernel_u8

.visible .entry copy_blocks_kernel_u8(
	.param .u64 .ptr .align 1 copy_blocks_kernel_u8_param_0,
	.param .u64 .ptr .align 1 copy_blocks_kernel_u8_param_1,
	.param .u64 .ptr .align 1 copy_blocks_kernel_u8_param_2,
	.param .u32 copy_blocks_kernel_u8_param_3
)
{
	.reg .pred 	%p<4>;
	.reg .b16 	%rs<3>;
	.reg .b32 	%r<13>;
	.reg .b64 	%rd<29>;

	ld.param.u64 	%rd7, [copy_blocks_kernel_u8_param_0];
	ld.param.u64 	%rd8, [copy_blocks_kernel_u8_param_1];
	ld.param.u64 	%rd9, [copy_blocks_kernel_u8_param_2];
	ld.param.u32 	%r7, [copy_blocks_kernel_u8_param_3];
	cvta.to.global.u64 	%rd10, %rd9;
	cvta.to.global.u64 	%rd11, %rd8;
	cvta.to.global.u64 	%rd12, %rd7;
	mov.u32 	%r8, %ctaid.x;
	mov.u32 	%r9, %ctaid.y;
	mul.wide.u32 	%rd13, %r8, 8;
	add.s64 	%rd1, %rd12, %rd13;
	add.s64 	%rd2, %rd11, %rd13;
	shl.b32 	%r10, %r9, 1;
	mul.wide.u32 	%rd14, %r10, 8;
	add.s64 	%rd15, %rd10, %rd14;
	ld.global.nc.u64 	%rd16, [%rd15];
	ld.global.nc.u64 	%rd17, [%rd15+8];
	cvt.s64.s32 	%rd18, %r7;
	mul.lo.s64 	%rd3, %rd16, %rd18;
	mul.lo.s64 	%rd4, %rd17, %rd18;
	mov.u32 	%r12, %tid.x;
	setp.ge.s32 	%p1, %r12, %r7;
	@%p1 bra 	$L__BB0_4;
	ld.global.u64 	%rd5, [%rd1];
	ld.global.u64 	%rd6, [%rd2];
	mov.u32 	%r2, %ntid.x;
	mov.u32 	%r11, %r12;
$L__BB0_2:
	cvt.s64.s32 	%rd19, %r11;
	add.s64 	%rd20, %rd3, %rd19;
	add.s64 	%rd21, %rd4, %rd19;
	add.s64 	%rd22, %rd5, %rd20;
	ld.u8 	%rs1, [%rd22];
	add.s64 	%rd23, %rd5, %rd21;
	st.u8 	[%rd23], %rs1;
	add.s32 	%r11, %r11, %r2;
	setp.lt.s32 	%p2, %r11, %r7;
	@%p2 bra 	$L__BB0_2;
$L__BB0_3:
	cvt.s64.s32 	%rd24, %r12;
	add.s64 	%rd25, %rd3, %rd24;
	add.s64 	%rd26, %rd4, %rd24;
	add.s64 	%rd27, %rd6, %rd25;
	ld.u8 	%rs2, [%rd27];
	add.s64 	%rd28, %rd6, %rd26;
	st.u8 	[%rd28], %rs2;
	add.s32 	%r12, %r12, %r2;
	setp.lt.s32 	%p3, %r12, %r7;
	@%p3 bra 	$L__BB0_3;
$L__BB0_4:
	ret;

}
	// .globl	copy_blocks_kernel_u32
.visible .entry copy_blocks_kernel_u32(
	.param .u64 .ptr .align 1 copy_blocks_kernel_u32_param_0,
	.param .u64 .ptr .align 1 copy_blocks_kernel_u32_param_1,
	.param .u64 .ptr .align 1 copy_blocks_kernel_u32_param_2,
	.param .u32 copy_blocks_kernel_u32_param_3
)
{
	.reg .pred 	%p<4>;
	.reg .b32 	%r<15>;
	.reg .b64 	%rd<33>;

	ld.param.u64 	%rd7, [copy_blocks_kernel_u32_param_0];
	ld.param.u64 	%rd8, [copy_blocks_kernel_u32_param_1];
	ld.param.u64 	%rd9, [copy_blocks_kernel_u32_param_2];
	ld.param.u32 	%r7, [copy_blocks_kernel_u32_param_3];
	cvta.to.global.u64 	%rd10, %rd9;
	cvta.to.global.u64 	%rd11, %rd8;
	cvta.to.global.u64 	%rd12, %rd7;
	mov.u32 	%r8, %ctaid.x;
	mov.u32 	%r9, %ctaid.y;
	mul.wide.u32 	%rd13, %r8, 8;
	add.s64 	%rd1, %rd12, %rd13;
	add.s64 	%rd2, %rd11, %rd13;
	shl.b32 	%r10, %r9, 1;
	mul.wide.u32 	%rd14, %r10, 8;
	add.s64 	%rd15, %rd10, %rd14;
	ld.global.nc.u64 	%rd16, [%rd15];
	ld.global.nc.u64 	%rd17, [%rd15+8];
	cvt.s64.s32 	%rd18, %r7;
	mul.lo.s64 	%rd3, %rd16, %rd18;
	mul.lo.s64 	%rd4, %rd17, %rd18;
	mov.u32 	%r14, %tid.x;
	setp.ge.s32 	%p1, %r14, %r7;
	@%p1 bra 	$L__BB1_4;
	ld.global.u64 	%rd5, [%rd1];
	ld.global.u64 	%rd6, [%rd2];
	mov.u32 	%r2, %ntid.x;
	mov.u32 	%r13, %r14;
$L__BB1_2:
	cvt.s64.s32 	%rd19, %r13;
	add.s64 	%rd20, %rd3, %rd19;
	add.s64 	%rd21, %rd4, %rd19;
	shl.b64 	%rd22, %rd20, 2;
	add.s64 	%rd23, %rd5, %rd22;
	ld.u32 	%r11, [%rd23];
	shl.b64 	%rd24, %rd21, 2;
	add.s64 	%rd25, %rd5, %rd24;
	st.u32 	[%rd25], %r11;
	add.s32 	%r13, %r13, %r2;
	setp.lt.s32 	%p2, %r13, %r7;
	@%p2 bra 	$L__BB1_2;
$L__BB1_3:
	cvt.s64.s32 	%rd26, %r14;
	add.s64 	%rd27, %rd3, %rd26;
	add.s64 	%rd28, %rd4, %rd26;
	shl.b64 	%rd29, %rd27, 2;
	add.s64 	%rd30, %rd6, %rd29;
	ld.u32 	%r12, [%rd30];
	shl.b64 	%rd31, %rd28, 2;
	add.s64 	%rd32, %rd6, %rd31;
	st.u32 	[%rd32], %r12;
	add.s32 	%r14, %r14, %r2;
	setp.lt.s32 	%p3, %r14, %r7;
	@%p3 bra 	$L__BB1_3;
$L__BB1_4:
	ret;

}
	// .globl	copy_blocks_kernel_i64
.visible .entry copy_blocks_kernel_i64(
	.param .u64 .ptr .align 1 copy_blocks_kernel_i64_param_0,
	.param .u64 .ptr .align 1 copy_blocks_kernel_i64_param_1,
	.param .u64 .ptr .align 1 copy_blocks_kernel_i64_param_2,
	.param .u32 copy_blocks_kernel_i64_param_3
)
{
	.reg .pred 	%p<4>;
	.reg .b32 	%r<13>;
	.reg .b64 	%rd<35>;

	ld.param.u64 	%rd7, [copy_blocks_kernel_i64_param_0];
	ld.param.u64 	%rd8, [copy_blocks_kernel_i64_param_1];
	ld.param.u64 	%rd9, [copy_blocks_kernel_i64_param_2];
	ld.param.u32 	%r7, [copy_blocks_kernel_i64_param_3];
	cvta.to.global.u64 	%rd10, %rd9;
	cvta.to.global.u64 	%rd11, %rd8;
	cvta.to.global.u64 	%rd12, %rd7;
	mov.u32 	%r8, %ctaid.x;
	mov.u32 	%r9, %ctaid.y;
	mul.wide.u32 	%rd13, %r8, 8;
	add.s64 	%rd1, %rd12, %rd13;
	add.s64 	%rd2, %rd11, %rd13;
	shl.b32 	%r10, %r9, 1;
	mul.wide.u32 	%rd14, %r10, 8;
	add.s64 	%rd15, %rd10, %rd14;
	ld.global.nc.u64 	%rd16, [%rd15];
	ld.global.nc.u64 	%rd17, [%rd15+8];
	cvt.s64.s32 	%rd18, %r7;
	mul.lo.s64 	%rd3, %rd16, %rd18;
	mul.lo.s64 	%rd4, %rd17, %rd18;
	mov.u32 	%r12, %tid.x;
	setp.ge.s32 	%p1, %r12, %r7;
	@%p1 bra 	$L__BB2_4;
	ld.global.u64 	%rd5, [%rd1];
	ld.global.u64 	%rd6, [%rd2];
	mov.u32 	%r2, %ntid.x;
	mov.u32 	%r11, %r12;
$L__BB2_2:
	cvt.s64.s32 	%rd19, %r11;
	add.s64 	%rd20, %rd3, %rd19;
	add.s64 	%rd21, %rd4, %rd19;
	shl.b64 	%rd22, %rd20, 3;
	add.s64 	%rd23, %rd5, %rd22;
	ld.u64 	%rd24, [%rd23];
	shl.b64 	%rd25, %rd21, 3;
	add.s64 	%rd26, %rd5, %rd25;
	st.u64 	[%rd26], %rd24;
	add.s32 	%r11, %r11, %r2;
	setp.lt.s32 	%p2, %r11, %r7;
	@%p2 bra 	$L__BB2_2;
$L__BB2_3:
	cvt.s64.s32 	%rd27, %r12;
	add.s64 	%rd28, %rd3, %rd27;
	add.s64 	%rd29, %rd4, %rd27;
	shl.b64 	%rd30, %rd28, 3;
	add.s64 	%rd31, %rd6, %rd30;
	ld.u64 	%rd32, [%rd31];
	shl.b64 	%rd33, %rd29, 3;
	add.s64 	%rd34, %rd6, %rd33;
	st.u64 	[%rd34], %rd32;
	add.s32 	%r12, %r12, %r2;
	setp.lt.s32 	%p3, %r12, %r7;
	@%p3 bra 	$L__BB2_3;
$L__BB2_4:
	ret;

}
	// .globl	copy_blocks_kernel_f32
.visible .entry copy_blocks_kernel_f32(
	.param .u64 .ptr .align 1 copy_blocks_kernel_f32_param_0,
	.param .u64 .ptr .align 1 copy_blocks_kernel_f32_param_1,
	.param .u64 .ptr .align 1 copy_blocks_kernel_f32_param_2,
	.param .u32 copy_blocks_kernel_f32_param_3
)
{
	.reg .pred 	%p<4>;
	.reg .b32 	%r<13>;
	.reg .b32 	%f<3>;
	.reg .b64 	%rd<33>;

	ld.param.u64 	%rd7, [copy_blocks_kernel_f32_param_0];
	ld.param.u64 	%rd8, [copy_blocks_kernel_f32_param_1];
	ld.param.u64 	%rd9, [copy_blocks_kernel_f32_param_2];
	ld.param.u32 	%r7, [copy_blocks_kernel_f32_param_3];
	cvta.to.global.u64 	%rd10, %rd9;
	cvta.to.global.u64 	%rd11, %rd8;
	cvta.to.global.u64 	%rd12, %rd7;
	mov.u32 	%r8, %ctaid.x;
	mov.u32 	%r9, %ctaid.y;
	mul.wide.u32 	%rd13, %r8, 8;
	add.s64 	%rd1, %rd12, %rd13;
	add.s64 	%rd2, %rd11, %rd13;
	shl.b32 	%r10, %r9, 1;
	mul.wide.u32 	%rd14, %r10, 8;
	add.s64 	%rd15, %rd10, %rd14;
	ld.global.nc.u64 	%rd16, [%rd15];
	ld.global.nc.u64 	%rd17, [%rd15+8];
	cvt.s64.s32 	%rd18, %r7;
	mul.lo.s64 	%rd3, %rd16, %rd18;
	mul.lo.s64 	%rd4, %rd17, %rd18;
	mov.u32 	%r12, %tid.x;
	setp.ge.s32 	%p1, %r12, %r7;
	@%p1 bra 	$L__BB3_4;
	ld.global.u64 	%rd5, [%rd1];
	ld.global.u64 	%rd6, [%rd2];
	mov.u32 	%r2, %ntid.x;
	mov.u32 	%r11, %r12;
$L__BB3_2:
	cvt.s64.s32 	%rd19, %r11;
	add.s64 	%rd20, %rd3, %rd19;
	add.s64 	%rd21, %rd4, %rd19;
	shl.b64 	%rd22, %rd20, 2;
	add.s64 	%rd23, %rd5, %rd22;
	ld.f32 	%f1, [%rd23];
	shl.b64 	%rd24, %rd21, 2;
	add.s64 	%rd25, %rd5, %rd24;
	st.f32 	[%rd25], %f1;
	add.s32 	%r11, %r11, %r2;
	setp.lt.s32 	%p2, %r11, %r7;
	@%p2 bra 	$L__BB3_2;
$L__BB3_3:
	cvt.s64.s32 	%rd26, %r12;
	add.s64 	%rd27, %rd3, %rd26;
	add.s64 	%rd28, %rd4, %rd26;
	shl.b64 	%rd29, %rd27, 2;
	add.s64 	%rd30, %rd6, %rd29;
	ld.f32 	%f2, [%rd30];
	shl.b64 	%rd31, %rd28, 2;
	add.s64 	%rd32, %rd6, %rd31;
	st.f32 	[%rd32], %f2;
	add.s32 	%r12, %r12, %r2;
	setp.lt.s32 	%p3, %r12, %r7;
	@%p3 bra 	$L__BB3_3;
$L__BB3_4:
	ret;

}
	// .globl	copy_blocks_kernel_f64
.visible .entry copy_blocks_kernel_f64(
	.param .u64 .ptr .align 1 copy_blocks_kernel_f64_param_0,
	.param .u64 .ptr .align 1 copy_blocks_kernel_f64_param_1,
	.param .u64 .ptr .align 1 copy_blocks_kernel_f64_param_2,
	.param .u32 copy_blocks_kernel_f64_param_3
)
{
	.reg .pred 	%p<4>;
	.reg .b32 	%r<13>;
	.reg .b64 	%rd<33>;
	.reg .b64 	%fd<3>;

	ld.param.u64 	%rd7, [copy_blocks_kernel_f64_param_0];
	ld.param.u64 	%rd8, [copy_blocks_kernel_f64_param_1];
	ld.param.u64 	%rd9, [copy_blocks_kernel_f64_param_2];
	ld.param.u32 	%r7, [copy_blocks_kernel_f64_param_3];
	cvta.to.global.u64 	%rd10, %rd9;
	cvta.to.global.u64 	%rd11, %rd8;
	cvta.to.global.u64 	%rd12, %rd7;
	mov.u32 	%r8, %ctaid.x;
	mov.u32 	%r9, %ctaid.y;
	mul.wide.u32 	%rd13, %r8, 8;
	add.s64 	%rd1, %rd12, %rd13;
	add.s64 	%rd2, %rd11, %rd13;
	shl.b32 	%r10, %r9, 1;
	mul.wide.u32 	%rd14, %r10, 8;
	add.s64 	%rd15, %rd10, %rd14;
	ld.global.nc.u64 	%rd16, [%rd15];
	ld.global.nc.u64 	%rd17, [%rd15+8];
	cvt.s64.s32 	%rd18, %r7;
	mul.lo.s64 	%rd3, %rd16, %rd18;
	mul.lo.s64 	%rd4, %rd17, %rd18;
	mov.u32 	%r12, %tid.x;
	setp.ge.s32 	%p1, %r12, %r7;
	@%p1 bra 	$L__BB4_4;
	ld.global.u64 	%rd5, [%rd1];
	ld.global.u64 	%rd6, [%rd2];
	mov.u32 	%r2, %ntid.x;
	mov.u32 	%r11, %r12;
$L__BB4_2:
	cvt.s64.s32 	%rd19, %r11;
	add.s64 	%rd20, %rd3, %rd19;
	add.s64 	%rd21, %rd4, %rd19;
	shl.b64 	%rd22, %rd20, 3;
	add.s64 	%rd23, %rd5, %rd22;
	ld.f64 	%fd1, [%rd23];
	shl.b64 	%rd24, %rd21, 3;
	add.s64 	%rd25, %rd5, %rd24;
	st.f64 	[%rd25], %fd1;
	add.s32 	%r11, %r11, %r2;
	setp.lt.s32 	%p2, %r11, %r7;
	@%p2 bra 	$L__BB4_2;
$L__BB4_3:
	cvt.s64.s32 	%rd26, %r12;
	add.s64 	%rd27, %rd3, %rd26;
	add.s64 	%rd28, %rd4, %rd26;
	shl.b64 	%rd29, %rd27, 3;
	add.s64 	%rd30, %rd6, %rd29;
	ld.f64 	%fd2, [%rd30];
	shl.b64 	%rd31, %rd28, 3;
	add.s64 	%rd32, %rd6, %rd31;
	st.f64 	[%rd32], %fd2;
	add.s32 	%r12, %r12, %r2;
	setp.lt.s32 	%p3, %r12, %r7;
	@%p3 bra 	$L__BB4_3;
$L__BB4_4:
	ret;

}
	// .globl	copy_blocks_kernel_f16
.visible .entry copy_blocks_kernel_f16(
	.param .u64 .ptr .align 1 copy_blocks_kernel_f16_param_0,
	.param .u64 .ptr .align 1 copy_blocks_kernel_f16_param_1,
	.param .u64 .ptr .align 1 copy_blocks_kernel_f16_param_2,
	.param .u32 copy_blocks_kernel_f16_param_3
)
{
	.reg .pred 	%p<4>;
	.reg .b16 	%rs<3>;
	.reg .b32 	%r<13>;
	.reg .b64 	%rd<33>;

	ld.param.u64 	%rd7, [copy_blocks_kernel_f16_param_0];
	ld.param.u64 	%rd8, [copy_blocks_kernel_f16_param_1];
	ld.param.u64 	%rd9, [copy_blocks_kernel_f16_param_2];
	ld.param.u32 	%r7, [copy_blocks_kernel_f16_param_3];
	cvta.to.global.u64 	%rd10, %rd9;
	cvta.to.global.u64 	%rd11, %rd8;
	cvta.to.global.u64 	%rd12, %rd7;
	mov.u32 	%r8, %ctaid.x;
	mov.u32 	%r9, %ctaid.y;
	mul.wide.u32 	%rd13, %r8, 8;
	add.s64 	%rd1, %rd12, %rd13;
	add.s64 	%rd2, %rd11, %rd13;
	shl.b32 	%r10, %r9, 1;
	mul.wide.u32 	%rd14, %r10, 8;
	add.s64 	%rd15, %rd10, %rd14;
	ld.global.nc.u64 	%rd16, [%rd15];
	ld.global.nc.u64 	%rd17, [%rd15+8];
	cvt.s64.s32 	%rd18, %r7;
	mul.lo.s64 	%rd3, %rd16, %rd18;
	mul.lo.s64 	%rd4, %rd17, %rd18;
	mov.u32 	%r12, %tid.x;
	setp.ge.s32 	%p1, %r12, %r7;
	@%p1 bra 	$L__BB5_4;
	ld.global.u64 	%rd5, [%rd1];
	ld.global.u64 	%rd6, [%rd2];
	mov.u32 	%r2, %ntid.x;
	mov.u32 	%r11, %r12;
$L__BB5_2:
	cvt.s64.s32 	%rd19, %r11;
	add.s64 	%rd20, %rd3, %rd19;
	add.s64 	%rd21, %rd4, %rd19;
	shl.b64 	%rd22, %rd20, 1;
	add.s64 	%rd23, %rd5, %rd22;
	ld.u16 	%rs1, [%rd23];
	shl.b64 	%rd24, %rd21, 1;
	add.s64 	%rd25, %rd5, %rd24;
	st.u16 	[%rd25], %rs1;
	add.s32 	%r11, %r11, %r2;
	setp.lt.s32 	%p2, %r11, %r7;
	@%p2 bra 	$L__BB5_2;
$L__BB5_3:
	cvt.s64.s32 	%rd26, %r12;
	add.s64 	%rd27, %rd3, %rd26;
	add.s64 	%rd28, %rd4, %rd26;
	shl.b64 	%rd29, %rd27, 1;
	add.s64 	%rd30, %rd6, %rd29;
	ld.u16 	%rs2, [%rd30];
	shl.b64 	%rd31, %rd28, 1;
	add.s64 	%rd32, %rd6, %rd31;
	st.u16 	[%rd32], %rs2;
	add.s32 	%r12, %r12, %r2;
	setp.lt.s32 	%p3, %r12, %r7;
	@%p3 bra 	$L__BB5_3;
$L__BB5_4:
	ret;

}
	// .globl	copy_blocks_kernel_bf16
.visible .entry copy_blocks_kernel_bf16(
	.param .u64 .ptr .align 1 copy_blocks_kernel_bf16_param_0,
	.param .u64 .ptr .align 1 copy_blocks_kernel_bf16_param_1,
	.param .u64 .ptr .align 1 copy_blocks_kernel_bf16_param_2,
	.param .u32 copy_blocks_kernel_bf16_param_3
)
{
	.reg .pred 	%p<4>;
	.reg .b16 	%rs<3>;
	.reg .b32 	%r<13>;
	.reg .b64 	%rd<33>;

	ld.param.u64 	%rd7, [copy_blocks_kernel_bf16_param_0];
	ld.param.u64 	%rd8, [copy_blocks_kernel_bf16_param_1];
	ld.param.u64 	%rd9, [copy_blocks_kernel_bf16_param_2];
	ld.param.u32 	%r7, [copy_blocks_kernel_bf16_param_3];
	cvta.to.global.u64 	%rd10, %rd9;
	cvta.to.global.u64 	%rd11, %rd8;
	cvta.to.global.u64 	%rd12, %rd7;
	mov.u32 	%r8, %ctaid.x;
	mov.u32 	%r9, %ctaid.y;
	mul.wide.u32 	%rd13, %r8, 8;
	add.s64 	%rd1, %rd12, %rd13;
	add.s64 	%rd2, %rd11, %rd13;
	shl.b32 	%r10, %r9, 1;
	mul.wide.u32 	%rd14, %r10, 8;
	add.s64 	%rd15, %rd10, %rd14;
	ld.global.nc.u64 	%rd16, [%rd15];
	ld.global.nc.u64 	%rd17, [%rd15+8];
	cvt.s64.s32 	%rd18, %r7;
	mul.lo.s64 	%rd3, %rd16, %rd18;
	mul.lo.s64 	%rd4, %rd17, %rd18;
	mov.u32 	%r12, %tid.x;
	setp.ge.s32 	%p1, %r12, %r7;
	@%p1 bra 	$L__BB6_4;
	ld.global.u64 	%rd5, [%rd1];
	ld.global.u64 	%rd6, [%rd2];
	mov.u32 	%r2, %ntid.x;
	mov.u32 	%r11, %r12;
$L__BB6_2:
	cvt.s64.s32 	%rd19, %r11;
	add.s64 	%rd20, %rd3, %rd19;
	add.s64 	%rd21, %rd4, %rd19;
	shl.b64 	%rd22, %rd20, 1;
	add.s64 	%rd23, %rd5, %rd22;
	ld.u16 	%rs1, [%rd23];
	shl.b64 	%rd24, %rd21, 1;
	add.s64 	%rd25, %rd5, %rd24;
	st.u16 	[%rd25], %rs1;
	add.s32 	%r11, %r11, %r2;
	setp.lt.s32 	%p2, %r11, %r7;
	@%p2 bra 	$L__BB6_2;
$L__BB6_3:
	cvt.s64.s32 	%rd26, %r12;
	add.s64 	%rd27, %rd3, %rd26;
	add.s64 	%rd28, %rd4, %rd26;
	shl.b64 	%rd29, %rd27, 1;
	add.s64 	%rd30, %rd6, %rd29;
	ld.u16 	%rs2, [%rd30];
	shl.b64 	%rd31, %rd28, 1;
	add.s64 	%rd32, %rd6, %rd31;
	st.u16 	[%rd32], %rs2;
	add.s32 	%r12, %r12, %r2;
	setp.lt.s32 	%p3, %r12, %r7;
	@%p3 bra 	$L__BB6_3;
$L__BB6_4:
	ret;

}


// ===== COMPILED SASS (sm_100) =====

	.target	sm_100

	.elftype	@"ET_EXEC"


//--------------------- .note.nv.tkinfo           --------------------------
	.section	.note.nv.tkinfo,"",@"SHT_NOTE"
	.sectionflags	@"SHF_NOTE_NV_TKINFO"
	.tkinfo
        /*0018*/ 	.word	0x00000002
        /*0030*/ 	.string	""
        /*0030*/ 	.string	"ptxas"
        /*0030*/ 	.string	"Cuda compilation tools, release 13.0, V13.0.88"
        /*0030*/ 	.string	"Build cuda_13.0.r13.0/compiler.36424714_0"
        /*0030*/ 	.string	"-arch sm_100 -m 64 "



//--------------------- .note.nv.cuinfo           --------------------------
	.section	.note.nv.cuinfo,"",@"SHT_NOTE"
	.sectionflags	@"SHF_NOTE_NV_CUINFO"
        /*0018*/ 	.short	0x0002
        /*001a*/ 	.short	0x0064
        /*001c*/ 	.short	0x0082
	.zero		2


//--------------------- .nv.info                  --------------------------
	.section	.nv.info,"",@"SHT_CUDA_INFO"
	.align	4


	//----- nvinfo : EIATTR_REGCOUNT
	.align		4
        /*0000*/ 	.byte	0x04, 0x2f
        /*0002*/ 	.short	(.L_1 - .L_0)
	.align		4
.L_0:
        /*0004*/ 	.word	index@(copy_blocks_kernel_u8)
        /*0008*/ 	.word	0x00000016


	//----- nvinfo : EIATTR_FRAME_SIZE
	.align		4
.L_1:
        /*000c*/ 	.byte	0x04, 0x11
        /*000e*/ 	.short	(.L_3 - .L_2)
	.align		4
.L_2:
        /*0010*/ 	.word	index@(copy_blocks_kernel_u8)
        /*0014*/ 	.word	0x00000000


	//----- nvinfo : EIATTR_REGCOUNT
	.align		4
.L_3:
        /*0018*/ 	.byte	0x04, 0x2f
        /*001a*/ 	.short	(.L_5 - .L_4)
	.align		4
.L_4:
        /*001c*/ 	.word	index@(copy_blocks_kernel_u32)
        /*0020*/ 	.word	0x00000016


	//----- nvinfo : EIATTR_FRAME_SIZE
	.align		4
.L_5:
        /*0024*/ 	.byte	0x04, 0x11
        /*0026*/ 	.short	(.L_7 - .L_6)
	.align		4
.L_6:
        /*0028*/ 	.word	index@(copy_blocks_kernel_u32)
        /*002c*/ 	.word	0x00000000


	//----- nvinfo : EIATTR_REGCOUNT
	.align		4
.L_7:
        /*0030*/ 	.byte	0x04, 0x2f
        /*0032*/ 	.short	(.L_9 - .L_8)
	.align		4
.L_8:
        /*0034*/ 	.word	index@(copy_blocks_kernel_i64)
        /*0038*/ 	.word	0x00000016


	//----- nvinfo : EIATTR_FRAME_SIZE
	.align		4
.L_9:
        /*003c*/ 	.byte	0x04, 0x11
        /*003e*/ 	.short	(.L_11 - .L_10)
	.align		4
.L_10:
        /*0040*/ 	.word	index@(copy_blocks_kernel_i64)
        /*0044*/ 	.word	0x00000000


	//----- nvinfo : EIATTR_REGCOUNT
	.align		4
.L_11:
        /*0048*/ 	.byte	0x04, 0x2f
        /*004a*/ 	.short	(.L_13 - .L_12)
	.align		4
.L_12:
        /*004c*/ 	.word	index@(copy_blocks_kernel_f32)
        /*0050*/ 	.word	0x00000016


	//----- nvinfo : EIATTR_FRAME_SIZE
	.align		4
.L_13:
        /*0054*/ 	.byte	0x04, 0x11
        /*0056*/ 	.short	(.L_15 - .L_14)
	.align		4
.L_14:
        /*0058*/ 	.word	index@(copy_blocks_kernel_f32)
        /*005c*/ 	.word	0x00000000


	//----- nvinfo : EIATTR_REGCOUNT
	.align		4
.L_15:
        /*0060*/ 	.byte	0x04, 0x2f
        /*0062*/ 	.short	(.L_17 - .L_16)
	.align		4
.L_16:
        /*0064*/ 	.word	index@(copy_blocks_kernel_f64)
        /*0068*/ 	.word	0x00000016


	//----- nvinfo : EIATTR_FRAME_SIZE
	.align		4
.L_17:
        /*006c*/ 	.byte	0x04, 0x11
        /*006e*/ 	.short	(.L_19 - .L_18)
	.align		4
.L_18:
        /*0070*/ 	.word	index@(copy_blocks_kernel_f64)
        /*0074*/ 	.word	0x00000000


	//----- nvinfo : EIATTR_REGCOUNT
	.align		4
.L_19:
        /*0078*/ 	.byte	0x04, 0x2f
        /*007a*/ 	.short	(.L_21 - .L_20)
	.align		4
.L_20:
        /*007c*/ 	.word	index@(copy_blocks_kernel_f16)
        /*0080*/ 	.word	0x00000016


	//----- nvinfo : EIATTR_FRAME_SIZE
	.align		4
.L_21:
        /*0084*/ 	.byte	0x04, 0x11
        /*0086*/ 	.short	(.L_23 - .L_22)
	.align		4
.L_22:
        /*0088*/ 	.word	index@(copy_blocks_kernel_f16)
        /*008c*/ 	.word	0x00000000


	//----- nvinfo : EIATTR_REGCOUNT
	.align		4
.L_23:
        /*0090*/ 	.byte	0x04, 0x2f
        /*0092*/ 	.short	(.L_25 - .L_24)
	.align		4
.L_24:
        /*0094*/ 	.word	index@(copy_blocks_kernel_bf16)
        /*0098*/ 	.word	0x00000016


	//----- nvinfo : EIATTR_FRAME_SIZE
	.align		4
.L_25:
        /*009c*/ 	.byte	0x04, 0x11
        /*009e*/ 	.short	(.L_27 - .L_26)
	.align		4
.L_26:
        /*00a0*/ 	.word	index@(copy_blocks_kernel_bf16)
        /*00a4*/ 	.word	0x00000000


	//----- nvinfo : EIATTR_MIN_STACK_SIZE
	.align		4
.L_27:
        /*00a8*/ 	.byte	0x04, 0x12
        /*00aa*/ 	.short	(.L_29 - .L_28)
	.align		4
.L_28:
        /*00ac*/ 	.word	index@(copy_blocks_kernel_bf16)
        /*00b0*/ 	.word	0x00000000


	//----- nvinfo : EIATTR_MIN_STACK_SIZE
	.align		4
.L_29:
        /*00b4*/ 	.byte	0x04, 0x12
        /*00b6*/ 	.short	(.L_31 - .L_30)
	.align		4
.L_30:
        /*00b8*/ 	.word	index@(copy_blocks_kernel_f16)
        /*00bc*/ 	.word	0x00000000


	//----- nvinfo : EIATTR_MIN_STACK_SIZE
	.align		4
.L_31:
        /*00c0*/ 	.byte	0x04, 0x12
        /*00c2*/ 	.short	(.L_33 - .L_32)
	.align		4
.L_32:
        /*00c4*/ 	.word	index@(copy_blocks_kernel_f64)
        /*00c8*/ 	.word	0x00000000


	//----- nvinfo : EIATTR_MIN_STACK_SIZE
	.align		4
.L_33:
        /*00cc*/ 	.byte	0x04, 0x12
        /*00ce*/ 	.short	(.L_35 - .L_34)
	.align		4
.L_34:
        /*00d0*/ 	.word	index@(copy_blocks_kernel_f32)
        /*00d4*/ 	.word	0x00000000


	//----- nvinfo : EIATTR_MIN_STACK_SIZE
	.align		4
.L_35:
        /*00d8*/ 	.byte	0x04, 0x12
        /*00da*/ 	.short	(.L_37 - .L_36)
	.align		4
.L_36:
        /*00dc*/ 	.word	index@(copy_blocks_kernel_i64)
        /*00e0*/ 	.word	0x00000000


	//----- nvinfo : EIATTR_MIN_STACK_SIZE
	.align		4
.L_37:
        /*00e4*/ 	.byte	0x04, 0x12
        /*00e6*/ 	.short	(.L_39 - .L_38)
	.align		4
.L_38:
        /*00e8*/ 	.word	index@(copy_blocks_kernel_u32)
        /*00ec*/ 	.word	0x00000000


	//----- nvinfo : EIATTR_MIN_STACK_SIZE
	.align		4
.L_39:
        /*00f0*/ 	.byte	0x04, 0x12
        /*00f2*/ 	.short	(.L_41 - .L_40)
	.align		4
.L_40:
        /*00f4*/ 	.word	index@(copy_blocks_kernel_u8)
        /*00f8*/ 	.word	0x00000000
.L_41:


//--------------------- .nv.compat                --------------------------
	.section	.nv.compat,"",@"SHT_CUDA_COMPAT_INFO"
	.align	4
        /*0000*/ 	.byte	0x02, 0x09, 0x00, 0x00, 0x02, 0x02, 0x01, 0x00, 0x02, 0x05, 0x05, 0x00, 0x03, 0x07, 0x01, 0x01
        /*0010*/ 	.byte	0x02, 0x03, 0x00, 0x00, 0x02, 0x06, 0x01, 0x00, 0x04, 0x0b, 0x08, 0x00, 0x09, 0x00, 0x00, 0x00
        /*0020*/ 	.byte	0x00, 0x00, 0x00, 0x00


//--------------------- .nv.info.copy_blocks_kernel_bf16 --------------------------
	.section	.nv.info.copy_blocks_kernel_bf16,"",@"SHT_CUDA_INFO"
	.sectionflags	@""
	.align	4


	//----- nvinfo : EIATTR_CUDA_API_VERSION
	.align		4
        /*0000*/ 	.byte	0x04, 0x37
        /*0002*/ 	.short	(.L_43 - .L_42)
.L_42:
        /*0004*/ 	.word	0x00000082


	//----- nvinfo : EIATTR_KPARAM_INFO
	.align		4
.L_43:
        /*0008*/ 	.byte	0x04, 0x17
        /*000a*/ 	.short	(.L_45 - .L_44)
.L_44:
        /*000c*/ 	.word	0x00000000
        /*0010*/ 	.short	0x0003
        /*0012*/ 	.short	0x0018
        /*0014*/ 	.byte	0x00, 0xf0, 0x11, 0x00


	//----- nvinfo : EIATTR_KPARAM_INFO
	.align		4
.L_45:
        /*0018*/ 	.byte	0x04, 0x17
        /*001a*/ 	.short	(.L_47 - .L_46)
.L_46:
        /*001c*/ 	.word	0x00000000
        /*0020*/ 	.short	0x0002
        /*0022*/ 	.short	0x0010
        /*0024*/ 	.byte	0x00, 0xf5, 0x21, 0x00


	//----- nvinfo : EIATTR_KPARAM_INFO
	.align		4
.L_47:
        /*0028*/ 	.byte	0x04, 0x17
        /*002a*/ 	.short	(.L_49 - .L_48)
.L_48:
        /*002c*/ 	.word	0x00000000
        /*0030*/ 	.short	0x0001
        /*0032*/ 	.short	0x0008
        /*0034*/ 	.byte	0x00, 0xf5, 0x21, 0x00


	//----- nvinfo : EIATTR_KPARAM_INFO
	.align		4
.L_49:
        /*0038*/ 	.byte	0x04, 0x17
        /*003a*/ 	.short	(.L_51 - .L_50)
.L_50:
        /*003c*/ 	.word	0x00000000
        /*0040*/ 	.short	0x0000
        /*0042*/ 	.short	0x0000
        /*0044*/ 	.byte	0x00, 0xf5, 0x21, 0x00


	//----- nvinfo : EIATTR_SPARSE_MMA_MASK
	.align		4
.L_51:
        /*0048*/ 	.byte	0x03, 0x50
        /*004a*/ 	.short	0x0000


	//----- nvinfo : EIATTR_MAXREG_COUNT
	.align		4
        /*004c*/ 	.byte	0x03, 0x1b
        /*004e*/ 	.short	0x00ff


	//----- nvinfo : EIATTR_MERCURY_ISA_VERSION
	.align		4
        /*0050*/ 	.byte	0x03, 0x5f
        /*0052*/ 	.short	0x0101


	//----- nvinfo : EIATTR_VRC_CTA_INIT_COUNT
	.align		4
        /*0054*/ 	.byte	0x02, 0x4a
	.zero		1
	.zero		1


	//----- nvinfo : EIATTR_EXIT_INSTR_OFFSETS
	.align		4
        /*0058*/ 	.byte	0x04, 0x1c
        /*005a*/ 	.short	(.L_53 - .L_52)


	//   ....[0]....
.L_52:
        /*005c*/ 	.word	0x00000150


	//   ....[1]....
        /*0060*/ 	.word	0x000003d0


	//----- nvinfo : EIATTR_CRS_STACK_SIZE
	.align		4
.L_53:
        /*0064*/ 	.byte	0x04, 0x1e
        /*0066*/ 	.short	(.L_55 - .L_54)
.L_54:
        /*0068*/ 	.word	0x00000000


	//----- nvinfo : EIATTR_CBANK_PARAM_SIZE
	.align		4
.L_55:
        /*006c*/ 	.byte	0x03, 0x19
        /*006e*/ 	.short	0x001c


	//----- nvinfo : EIATTR_PARAM_CBANK
	.align		4
        /*0070*/ 	.byte	0x04, 0x0a
        /*0072*/ 	.short	(.L_57 - .L_56)
	.align		4
.L_56:
        /*0074*/ 	.word	index@(.nv.constant0.copy_blocks_kernel_bf16)
        /*0078*/ 	.short	0x0380
        /*007a*/ 	.short	0x001c


	//----- nvinfo : EIATTR_SW_WAR
	.align		4
.L_57:
        /*007c*/ 	.byte	0x04, 0x36
        /*007e*/ 	.short	(.L_59 - .L_58)
.L_58:
        /*0080*/ 	.word	0x00000008
.L_59:


//--------------------- .nv.info.copy_blocks_kernel_f16 --------------------------
	.section	.nv.info.copy_blocks_kernel_f16,"",@"SHT_CUDA_INFO"
	.sectionflags	@""
	.align	4


	//----- nvinfo : EIATTR_CUDA_API_VERSION
	.align		4
        /*0000*/ 	.byte	0x04, 0x37
        /*0002*/ 	.short	(.L_61 - .L_60)
.L_60:
        /*0004*/ 	.word	0x00000082


	//----- nvinfo : EIATTR_KPARAM_INFO
	.align		4
.L_61:
        /*0008*/ 	.byte	0x04, 0x17
        /*000a*/ 	.short	(.L_63 - .L_62)
.L_62:
        /*000c*/ 	.word	0x00000000
        /*0010*/ 	.short	0x0003
        /*0012*/ 	.short	0x0018
        /*0014*/ 	.byte	0x00, 0xf0, 0x11, 0x00


	//----- nvinfo : EIATTR_KPARAM_INFO
	.align		4
.L_63:
        /*0018*/ 	.byte	0x04, 0x17
        /*001a*/ 	.short	(.L_65 - .L_64)
.L_64:
        /*001c*/ 	.word	0x00000000
        /*0020*/ 	.short	0x0002
        /*0022*/ 	.short	0x0010
        /*0024*/ 	.byte	0x00, 0xf5, 0x21, 0x00


	//----- nvinfo : EIATTR_KPARAM_INFO
	.align		4
.L_65:
        /*0028*/ 	.byte	0x04, 0x17
        /*002a*/ 	.short	(.L_67 - .L_66)
.L_66:
        /*002c*/ 	.word	0x00000000
        /*0030*/ 	.short	0x0001
        /*0032*/ 	.short	0x0008
        /*0034*/ 	.byte	0x00, 0xf5, 0x21, 0x00


	//----- nvinfo : EIATTR_KPARAM_INFO
	.align		4
.L_67:
        /*0038*/ 	.byte	0x04, 0x17
        /*003a*/ 	.short	(.L_69 - .L_68)
.L_68:
        /*003c*/ 	.word	0x00000000
        /*0040*/ 	.short	0x0000
        /*0042*/ 	.short	0x0000
        /*0044*/ 	.byte	0x00, 0xf5, 0x21, 0x00


	//----- nvinfo : EIATTR_SPARSE_MMA_MASK
	.align		4
.L_69:
        /*0048*/ 	.byte	0x03, 0x50
        /*004a*/ 	.short	0x0000


	//----- nvinfo : EIATTR_MAXREG_COUNT
	.align		4
        /*004c*/ 	.byte	0x03, 0x1b
        /*004e*/ 	.short	0x00ff


	//----- nvinfo : EIATTR_MERCURY_ISA_VERSION
	.align		4
        /*0050*/ 	.byte	0x03, 0x5f
        /*0052*/ 	.short	0x0101


	//----- nvinfo : EIATTR_VRC_CTA_INIT_COUNT
	.align		4
        /*0054*/ 	.byte	0x02, 0x4a
	.zero		1
	.zero		1


	//----- nvinfo : EIATTR_EXIT_INSTR_OFFSETS
	.align		4
        /*0058*/ 	.byte	0x04, 0x1c
        /*005a*/ 	.short	(.L_71 - .L_70)


	//   ....[0]....
.L_70:
        /*005c*/ 	.word	0x00000150


	//   ....[1]....
        /*0060*/ 	.word	0x000003d0


	//----- nvinfo : EIATTR_CRS_STACK_SIZE
	.align		4
.L_71:
        /*0064*/ 	.byte	0x04, 0x1e
        /*0066*/ 	.short	(.L_73 - .L_72)
.L_72:
        /*0068*/ 	.word	0x00000000


	//----- nvinfo : EIATTR_CBANK_PARAM_SIZE
	.align		4
.L_73:
        /*006c*/ 	.byte	0x03, 0x19
        /*006e*/ 	.short	0x001c


	//----- nvinfo : EIATTR_PARAM_CBANK
	.align		4
        /*0070*/ 	.byte	0x04, 0x0a
        /*0072*/ 	.short	(.L_75 - .L_74)
	.align		4
.L_74:
        /*0074*/ 	.word	index@(.nv.constant0.copy_blocks_kernel_f16)
        /*0078*/ 	.short	0x0380
        /*007a*/ 	.short	0x001c


	//----- nvinfo : EIATTR_SW_WAR
	.align		4
.L_75:
        /*007c*/ 	.byte	0x04, 0x36
        /*007e*/ 	.short	(.L_77 - .L_76)
.L_76:
        /*0080*/ 	.word	0x00000008
.L_77:


//--------------------- .nv.info.copy_blocks_kernel_f64 --------------------------
	.section	.nv.info.copy_blocks_kernel_f64,"",@"SHT_CUDA_INFO"
	.sectionflags	@""
	.align	4


	//----- nvinfo : EIATTR_CUDA_API_VERSION
	.align		4
        /*0000*/ 	.byte	0x04, 0x37
        /*0002*/ 	.short	(.L_79 - .L_78)
.L_78:
        /*0004*/ 	.word	0x00000082


	//----- nvinfo : EIATTR_KPARAM_INFO
	.align		4
.L_79:
        /*0008*/ 	.byte	0x04, 0x17
        /*000a*/ 	.short	(.L_81 - .L_80)
.L_80:
        /*000c*/ 	.word	0x00000000
        /*0010*/ 	.short	0x0003
        /*0012*/ 	.short	0x0018
        /*0014*/ 	.byte	0x00, 0xf0, 0x11, 0x00


	//----- nvinfo : EIATTR_KPARAM_INFO
	.align		4
.L_81:
        /*0018*/ 	.byte	0x04, 0x17
        /*001a*/ 	.short	(.L_83 - .L_82)
.L_82:
        /*001c*/ 	.word	0x00000000
        /*0020*/ 	.short	0x0002
        /*0022*/ 	.short	0x0010
        /*0024*/ 	.byte	0x00, 0xf5, 0x21, 0x00


	//----- nvinfo : EIATTR_KPARAM_INFO
	.align		4
.L_83:
        /*0028*/ 	.byte	0x04, 0x17
        /*002a*/ 	.short	(.L_85 - .L_84)
.L_84:
        /*002c*/ 	.word	0x00000000
        /*0030*/ 	.short	0x0001
        /*0032*/ 	.short	0x0008
        /*0034*/ 	.byte	0x00, 0xf5, 0x21, 0x00


	//----- nvinfo : EIATTR_KPARAM_INFO
	.align		4
.L_85:
        /*0038*/ 	.byte	0x04, 0x17
        /*003a*/ 	.short	(.L_87 - .L_86)
.L_86:
        /*003c*/ 	.word	0x00000000
        /*0040*/ 	.short	0x0000
        /*0042*/ 	.short	0x0000
        /*0044*/ 	.byte	0x00, 0xf5, 0x21, 0x00


	//----- nvinfo : EIATTR_SPARSE_MMA_MASK
	.align		4
.L_87:
        /*0048*/ 	.byte	0x03, 0x50
        /*004a*/ 	.short	0x0000


	//----- nvinfo : EIATTR_MAXREG_COUNT
	.align		4
        /*004c*/ 	.byte	0x03, 0x1b
        /*004e*/ 	.short	0x00ff


	//----- nvinfo : EIATTR_MERCURY_ISA_VERSION
	.align		4
        /*0050*/ 	.byte	0x03, 0x5f
        /*0052*/ 	.short	0x0101


	//----- nvinfo : EIATTR_VRC_CTA_INIT_COUNT
	.align		4
        /*0054*/ 	.byte	0x02, 0x4a
	.zero		1
	.zero		1


	//----- nvinfo : EIATTR_EXIT_INSTR_OFFSETS
	.align		4
        /*0058*/ 	.byte	0x04, 0x1c
        /*005a*/ 	.short	(.L_89 - .L_88)


	//   ....[0]....
.L_88:
        /*005c*/ 	.word	0x00000150


	//   ....[1]....
        /*0060*/ 	.word	0x000003d0


	//----- nvinfo : EIATTR_CRS_STACK_SIZE
	.align		4
.L_89:
        /*0064*/ 	.byte	0x04, 0x1e
        /*0066*/ 	.short	(.L_91 - .L_90)
.L_90:
        /*0068*/ 	.word	0x00000000


	//----- nvinfo : EIATTR_CBANK_PARAM_SIZE
	.align		4
.L_91:
        /*006c*/ 	.byte	0x03, 0x19
        /*006e*/ 	.short	0x001c


	//----- nvinfo : EIATTR_PARAM_CBANK
	.align		4
        /*0070*/ 	.byte	0x04, 0x0a
        /*0072*/ 	.short	(.L_93 - .L_92)
	.align		4
.L_92:
        /*0074*/ 	.word	index@(.nv.constant0.copy_blocks_kernel_f64)
        /*0078*/ 	.short	0x0380
        /*007a*/ 	.short	0x001c


	//----- nvinfo : EIATTR_SW_WAR
	.align		4
.L_93:
        /*007c*/ 	.byte	0x04, 0x36
        /*007e*/ 	.short	(.L_95 - .L_94)
.L_94:
        /*0080*/ 	.word	0x00000008
.L_95:


//--------------------- .nv.info.copy_blocks_kernel_f32 --------------------------
	.section	.nv.info.copy_blocks_kernel_f32,"",@"SHT_CUDA_INFO"
	.sectionflags	@""
	.align	4


	//----- nvinfo : EIATTR_CUDA_API_VERSION
	.align		4
        /*0000*/ 	.byte	0x04, 0x37
        /*0002*/ 	.short	(.L_97 - .L_96)
.L_96:
        /*0004*/ 	.word	0x00000082


	//----- nvinfo : EIATTR_KPARAM_INFO
	.align		4
.L_97:
        /*0008*/ 	.byte	0x04, 0x17
        /*000a*/ 	.short	(.L_99 - .L_98)
.L_98:
        /*000c*/ 	.word	0x00000000
        /*0010*/ 	.short	0x0003
        /*0012*/ 	.short	0x0018
        /*0014*/ 	.byte	0x00, 0xf0, 0x11, 0x00


	//----- nvinfo : EIATTR_KPARAM_INFO
	.align		4
.L_99:
        /*0018*/ 	.byte	0x04, 0x17
        /*001a*/ 	.short	(.L_101 - .L_100)
.L_100:
        /*001c*/ 	.word	0x00000000
        /*0020*/ 	.short	0x0002
        /*0022*/ 	.short	0x0010
        /*0024*/ 	.byte	0x00, 0xf5, 0x21, 0x00


	//----- nvinfo : EIATTR_KPARAM_INFO
	.align		4
.L_101:
        /*0028*/ 	.byte	0x04, 0x17
        /*002a*/ 	.short	(.L_103 - .L_102)
.L_102:
        /*002c*/ 	.word	0x00000000
        /*0030*/ 	.short	0x0001
        /*0032*/ 	.short	0x0008
        /*0034*/ 	.byte	0x00, 0xf5, 0x21, 0x00


	//----- nvinfo : EIATTR_KPARAM_INFO
	.align		4
.L_103:
        /*0038*/ 	.byte	0x04, 0x17
        /*003a*/ 	.short	(.L_105 - .L_104)
.L_104:
        /*003c*/ 	.word	0x00000000
        /*0040*/ 	.short	0x0000
        /*0042*/ 	.short	0x0000
        /*0044*/ 	.byte	0x00, 0xf5, 0x21, 0x00


	//----- nvinfo : EIATTR_SPARSE_MMA_MASK
	.align		4
.L_105:
        /*0048*/ 	.byte	0x03, 0x50
        /*004a*/ 	.short	0x0000


	//----- nvinfo : EIATTR_MAXREG_COUNT
	.align		4
        /*004c*/ 	.byte	0x03, 0x1b
        /*004e*/ 	.short	0x00ff


	//----- nvinfo : EIATTR_MERCURY_ISA_VERSION
	.align		4
        /*0050*/ 	.byte	0x03, 0x5f
        /*0052*/ 	.short	0x0101


	//----- nvinfo : EIATTR_VRC_CTA_INIT_COUNT
	.align		4
        /*0054*/ 	.byte	0x02, 0x4a
	.zero		1
	.zero		1


	//----- nvinfo : EIATTR_EXIT_INSTR_OFFSETS
	.align		4
        /*0058*/ 	.byte	0x04, 0x1c
        /*005a*/ 	.short	(.L_107 - .L_106)


	//   ....[0]....
.L_106:
        /*005c*/ 	.word	0x00000150


	//   ....[1]....
        /*0060*/ 	.word	0x000003d0


	//----- nvinfo : EIATTR_CRS_STACK_SIZE
	.align		4
.L_107:
        /*0064*/ 	.byte	0x04, 0x1e
        /*0066*/ 	.short	(.L_109 - .L_108)
.L_108:
        /*0068*/ 	.word	0x00000000


	//----- nvinfo : EIATTR_CBANK_PARAM_SIZE
	.align		4
.L_109:
        /*006c*/ 	.byte	0x03, 0x19
        /*006e*/ 	.short	0x001c


	//----- nvinfo : EIATTR_PARAM_CBANK
	.align		4
        /*0070*/ 	.byte	0x04, 0x0a
        /*0072*/ 	.short	(.L_111 - .L_110)
	.align		4
.L_110:
        /*0074*/ 	.word	index@(.nv.constant0.copy_blocks_kernel_f32)
        /*0078*/ 	.short	0x0380
        /*007a*/ 	.short	0x001c


	//----- nvinfo : EIATTR_SW_WAR
	.align		4
.L_111:
        /*007c*/ 	.byte	0x04, 0x36
        /*007e*/ 	.short	(.L_113 - .L_112)
.L_112:
        /*0080*/ 	.word	0x00000008
.L_113:


//--------------------- .nv.info.copy_blocks_kernel_i64 --------------------------
	.section	.nv.info.copy_blocks_kernel_i64,"",@"SHT_CUDA_INFO"
	.sectionflags	@""
	.align	4


	//----- nvinfo : EIATTR_CUDA_API_VERSION
	.align		4
        /*0000*/ 	.byte	0x04, 0x37
        /*0002*/ 	.short	(.L_115 - .L_114)
.L_114:
        /*0004*/ 	.word	0x00000082


	//----- nvinfo : EIATTR_KPARAM_INFO
	.align		4
.L_115:
        /*0008*/ 	.byte	0x04, 0x17
        /*000a*/ 	.short	(.L_117 - .L_116)
.L_116:
        /*000c*/ 	.word	0x00000000
        /*0010*/ 	.short	0x0003
        /*0012*/ 	.short	0x0018
        /*0014*/ 	.byte	0x00, 0xf0, 0x11, 0x00


	//----- nvinfo : EIATTR_KPARAM_INFO
	.align		4
.L_117:
        /*0018*/ 	.byte	0x04, 0x17
        /*001a*/ 	.short	(.L_119 - .L_118)
.L_118:
        /*001c*/ 	.word	0x00000000
        /*0020*/ 	.short	0x0002
        /*0022*/ 	.short	0x0010
        /*0024*/ 	.byte	0x00, 0xf5, 0x21, 0x00


	//----- nvinfo : EIATTR_KPARAM_INFO
	.align		4
.L_119:
        /*0028*/ 	.byte	0x04, 0x17
        /*002a*/ 	.short	(.L_121 - .L_120)
.L_120:
        /*002c*/ 	.word	0x00000000
        /*0030*/ 	.short	0x0001
        /*0032*/ 	.short	0x0008
        /*0034*/ 	.byte	0x00, 0xf5, 0x21, 0x00


	//----- nvinfo : EIATTR_KPARAM_INFO
	.align		4
.L_121:
        /*0038*/ 	.byte	0x04, 0x17
        /*003a*/ 	.short	(.L_123 - .L_122)
.L_122:
        /*003c*/ 	.word	0x00000000
        /*0040*/ 	.short	0x0000
        /*0042*/ 	.short	0x0000
        /*0044*/ 	.byte	0x00, 0xf5, 0x21, 0x00


	//----- nvinfo : EIATTR_SPARSE_MMA_MASK
	.align		4
.L_123:
        /*0048*/ 	.byte	0x03, 0x50
        /*004a*/ 	.short	0x0000


	//----- nvinfo : EIATTR_MAXREG_COUNT
	.align		4
        /*004c*/ 	.byte	0x03, 0x1b
        /*004e*/ 	.short	0x00ff


	//----- nvinfo : EIATTR_MERCURY_ISA_VERSION
	.align		4
        /*0050*/ 	.byte	0x03, 0x5f
        /*0052*/ 	.short	0x0101


	//----- nvinfo : EIATTR_VRC_CTA_INIT_COUNT
	.align		4
        /*0054*/ 	.byte	0x02, 0x4a
	.zero		1
	.zero		1


	//----- nvinfo : EIATTR_EXIT_INSTR_OFFSETS
	.align		4
        /*0058*/ 	.byte	0x04, 0x1c
        /*005a*/ 	.short	(.L_125 - .L_124)


	//   ....[0]....
.L_124:
        /*005c*/ 	.word	0x00000150


	//   ....[1]....
        /*0060*/ 	.word	0x000003d0


	//----- nvinfo : EIATTR_CRS_STACK_SIZE
	.align		4
.L_125:
        /*0064*/ 	.byte	0x04, 0x1e
        /*0066*/ 	.short	(.L_127 - .L_126)
.L_126:
        /*0068*/ 	.word	0x00000000


	//----- nvinfo : EIATTR_CBANK_PARAM_SIZE
	.align		4
.L_127:
        /*006c*/ 	.byte	0x03, 0x19
        /*006e*/ 	.short	0x001c


	//----- nvinfo : EIATTR_PARAM_CBANK
	.align		4
        /*0070*/ 	.byte	0x04, 0x0a
        /*0072*/ 	.short	(.L_129 - .L_128)
	.align		4
.L_128:
        /*0074*/ 	.word	index@(.nv.constant0.copy_blocks_kernel_i64)
        /*0078*/ 	.short	0x0380
        /*007a*/ 	.short	0x001c


	//----- nvinfo : EIATTR_SW_WAR
	.align		4
.L_129:
        /*007c*/ 	.byte	0x04, 0x36
        /*007e*/ 	.short	(.L_131 - .L_130)
.L_130:
        /*0080*/ 	.word	0x00000008
.L_131:


//--------------------- .nv.info.copy_blocks_kernel_u32 --------------------------
	.section	.nv.info.copy_blocks_kernel_u32,"",@"SHT_CUDA_INFO"
	.sectionflags	@""
	.align	4


	//----- nvinfo : EIATTR_CUDA_API_VERSION
	.align		4
        /*0000*/ 	.byte	0x04, 0x37
        /*0002*/ 	.short	(.L_133 - .L_132)
.L_132:
        /*0004*/ 	.word	0x00000082


	//----- nvinfo : EIATTR_KPARAM_INFO
	.align		4
.L_133:
        /*0008*/ 	.byte	0x04, 0x17
        /*000a*/ 	.short	(.L_135 - .L_134)
.L_134:
        /*000c*/ 	.word	0x00000000
        /*0010*/ 	.short	0x0003
        /*0012*/ 	.short	0x0018
        /*0014*/ 	.byte	0x00, 0xf0, 0x11, 0x00


	//----- nvinfo : EIATTR_KPARAM_INFO
	.align		4
.L_135:
        /*0018*/ 	.byte	0x04, 0x17
        /*001a*/ 	.short	(.L_137 - .L_136)
.L_136:
        /*001c*/ 	.word	0x00000000
        /*0020*/ 	.short	0x0002
        /*0022*/ 	.short	0x0010
        /*0024*/ 	.byte	0x00, 0xf5, 0x21, 0x00


	//----- nvinfo : EIATTR_KPARAM_INFO
	.align		4
.L_137:
        /*0028*/ 	.byte	0x04, 0x17
        /*002a*/ 	.short	(.L_139 - .L_138)
.L_138:
        /*002c*/ 	.word	0x00000000
        /*0030*/ 	.short	0x0001
        /*0032*/ 	.short	0x0008
        /*0034*/ 	.byte	0x00, 0xf5, 0x21, 0x00


	//----- nvinfo : EIATTR_KPARAM_INFO
	.align		4
.L_139:
        /*0038*/ 	.byte	0x04, 0x17
        /*003a*/ 	.short	(.L_141 - .L_140)
.L_140:
        /*003c*/ 	.word	0x00000000
        /*0040*/ 	.short	0x0000
        /*0042*/ 	.short	0x0000
        /*0044*/ 	.byte	0x00, 0xf5, 0x21, 0x00


	//----- nvinfo : EIATTR_SPARSE_MMA_MASK
	.align		4
.L_141:
        /*0048*/ 	.byte	0x03, 0x50
        /*004a*/ 	.short	0x0000


	//----- nvinfo : EIATTR_MAXREG_COUNT
	.align		4
        /*004c*/ 	.byte	0x03, 0x1b
        /*004e*/ 	.short	0x00ff


	//----- nvinfo : EIATTR_MERCURY_ISA_VERSION
	.align		4
        /*0050*/ 	.byte	0x03, 0x5f
        /*0052*/ 	.short	0x0101


	//----- nvinfo : EIATTR_VRC_CTA_INIT_COUNT
	.align		4
        /*0054*/ 	.byte	0x02, 0x4a
	.zero		1
	.zero		1


	//----- nvinfo : EIATTR_EXIT_INSTR_OFFSETS
	.align		4
        /*0058*/ 	.byte	0x04, 0x1c
        /*005a*/ 	.short	(.L_143 - .L_142)


	//   ....[0]....
.L_142:
        /*005c*/ 	.word	0x00000150


	//   ....[1]....
        /*0060*/ 	.word	0x000003d0


	//----- nvinfo : EIATTR_CRS_STACK_SIZE
	.align		4
.L_143:
        /*0064*/ 	.byte	0x04, 0x1e
        /*0066*/ 	.short	(.L_145 - .L_144)
.L_144:
        /*0068*/ 	.word	0x00000000


	//----- nvinfo : EIATTR_CBANK_PARAM_SIZE
	.align		4
.L_145:
        /*006c*/ 	.byte	0x03, 0x19
        /*006e*/ 	.short	0x001c


	//----- nvinfo : EIATTR_PARAM_CBANK
	.align		4
        /*0070*/ 	.byte	0x04, 0x0a
        /*0072*/ 	.short	(.L_147 - .L_146)
	.align		4
.L_146:
        /*0074*/ 	.word	index@(.nv.constant0.copy_blocks_kernel_u32)
        /*0078*/ 	.short	0x0380
        /*007a*/ 	.short	0x001c


	//----- nvinfo : EIATTR_SW_WAR
	.align		4
.L_147:
        /*007c*/ 	.byte	0x04, 0x36
        /*007e*/ 	.short	(.L_149 - .L_148)
.L_148:
        /*0080*/ 	.word	0x00000008
.L_149:


//--------------------- .nv.info.copy_blocks_kernel_u8 --------------------------
	.section	.nv.info.copy_blocks_kernel_u8,"",@"SHT_CUDA_INFO"
	.sectionflags	@""
	.align	4


	//----- nvinfo : EIATTR_CUDA_API_VERSION
	.align		4
        /*0000*/ 	.byte	0x04, 0x37
        /*0002*/ 	.short	(.L_151 - .L_150)
.L_150:
        /*0004*/ 	.word	0x00000082


	//----- nvinfo : EIATTR_KPARAM_INFO
	.align		4
.L_151:
        /*0008*/ 	.byte	0x04, 0x17
        /*000a*/ 	.short	(.L_153 - .L_152)
.L_152:
        /*000c*/ 	.word	0x00000000
        /*0010*/ 	.short	0x0003
        /*0012*/ 	.short	0x0018
        /*0014*/ 	.byte	0x00, 0xf0, 0x11, 0x00


	//----- nvinfo : EIATTR_KPARAM_INFO
	.align		4
.L_153:
        /*0018*/ 	.byte	0x04, 0x17
        /*001a*/ 	.short	(.L_155 - .L_154)
.L_154:
        /*001c*/ 	.word	0x00000000
        /*0020*/ 	.short	0x0002
        /*0022*/ 	.short	0x0010
        /*0024*/ 	.byte	0x00, 0xf5, 0x21, 0x00


	//----- nvinfo : EIATTR_KPARAM_INFO
	.align		4
.L_155:
        /*0028*/ 	.byte	0x04, 0x17
        /*002a*/ 	.short	(.L_157 - .L_156)
.L_156:
        /*002c*/ 	.word	0x00000000
        /*0030*/ 	.short	0x0001
        /*0032*/ 	.short	0x0008
        /*0034*/ 	.byte	0x00, 0xf5, 0x21, 0x00


	//----- nvinfo : EIATTR_KPARAM_INFO
	.align		4
.L_157:
        /*0038*/ 	.byte	0x04, 0x17
        /*003a*/ 	.short	(.L_159 - .L_158)
.L_158:
        /*003c*/ 	.word	0x00000000
        /*0040*/ 	.short	0x0000
        /*0042*/ 	.short	0x0000
        /*0044*/ 	.byte	0x00, 0xf5, 0x21, 0x00


	//----- nvinfo : EIATTR_SPARSE_MMA_MASK
	.align		4
.L_159:
        /*0048*/ 	.byte	0x03, 0x50
        /*004a*/ 	.short	0x0000


	//----- nvinfo : EIATTR_MAXREG_COUNT
	.align		4
        /*004c*/ 	.byte	0x03, 0x1b
        /*004e*/ 	.short	0x00ff


	//----- nvinfo : EIATTR_MERCURY_ISA_VERSION
	.align		4
        /*0050*/ 	.byte	0x03, 0x5f
        /*0052*/ 	.short	0x0101


	//----- nvinfo : EIATTR_VRC_CTA_INIT_COUNT
	.align		4
        /*0054*/ 	.byte	0x02, 0x4a
	.zero		1
	.zero		1


	//----- nvinfo : EIATTR_EXIT_INSTR_OFFSETS
	.align		4
        /*0058*/ 	.byte	0x04, 0x1c
        /*005a*/ 	.short	(.L_161 - .L_160)


	//   ....[0]....
.L_160:
        /*005c*/ 	.word	0x00000150


	//   ....[1]....
        /*0060*/ 	.word	0x00000340


	//----- nvinfo : EIATTR_CRS_STACK_SIZE
	.align		4
.L_161:
        /*0064*/ 	.byte	0x04, 0x1e
        /*0066*/ 	.short	(.L_163 - .L_162)
.L_162:
        /*0068*/ 	.word	0x00000000


	//----- nvinfo : EIATTR_CBANK_PARAM_SIZE
	.align		4
.L_163:
        /*006c*/ 	.byte	0x03, 0x19
        /*006e*/ 	.short	0x001c


	//----- nvinfo : EIATTR_PARAM_CBANK
	.align		4
        /*0070*/ 	.byte	0x04, 0x0a
        /*0072*/ 	.short	(.L_165 - .L_164)
	.align		4
.L_164:
        /*0074*/ 	.word	index@(.nv.constant0.copy_blocks_kernel_u8)
        /*0078*/ 	.short	0x0380
        /*007a*/ 	.short	0x001c


	//----- nvinfo : EIATTR_SW_WAR
	.align		4
.L_165:
        /*007c*/ 	.byte	0x04, 0x36
        /*007e*/ 	.short	(.L_167 - .L_166)
.L_166:
        /*0080*/ 	.word	0x00000008
.L_167:


//--------------------- .nv.callgraph             --------------------------
	.section	.nv.callgraph,"",@"SHT_CUDA_CALLGRAPH"
	.align	4
	.sectionentsize	8
	.align		4
        /*0000*/ 	.word	0x00000000
	.align		4
        /*0004*/ 	.word	0xffffffff
	.align		4
        /*0008*/ 	.word	0x00000000
	.align		4
        /*000c*/ 	.word	0xfffffffe
	.align		4
        /*0010*/ 	.word	0x00000000
	.align		4
        /*0014*/ 	.word	0xfffffffd
	.align		4
        /*0018*/ 	.word	0x00000000
	.align		4
        /*001c*/ 	.word	0xfffffffc


//--------------------- .text.copy_blocks_kernel_bf16 --------------------------
	.section	.text.copy_blocks_kernel_bf16,"ax",@progbits
	.align	128
        .global         copy_blocks_kernel_bf16
        .type           copy_blocks_kernel_bf16,@function
        .size           copy_blocks_kernel_bf16,(.L_x_21 - copy_blocks_kernel_bf16)
        .other          copy_blocks_kernel_bf16,@"STO_CUDA_ENTRY STV_DEFAULT"
copy_blocks_kernel_bf16:
.text.copy_blocks_kernel_bf16:
[----:B------:R-:W-:Y:S01]  /*0000*/  LDC R1, c[0x0][0x37c] ;  /* 0x0000df00ff017b82 */ /* 0x000fe20000000800 */
[----:B------:R-:W0:Y:S07]  /*0010*/  S2R R5, SR_CTAID.Y ;  /* 0x0000000000057919 */ /* 0x000e2e0000002600 */
[----:B------:R-:W1:Y:S01]  /*0020*/  LDC.64 R2, c[0x0][0x390] ;  /* 0x0000e400ff027b82 */ /* 0x000e620000000a00 */
[----:B------:R-:W2:Y:S01]  /*0030*/  LDCU.64 UR4, c[0x0][0x358] ;  /* 0x00006b00ff0477ac */ /* 0x000ea20008000a00 */
[----:B------:R-:W3:Y:S01]  /*0040*/  S2R R0, SR_TID.X ;  /* 0x0000000000007919 */ /* 0x000ee20000002100 */
[----:B------:R-:W3:Y:S01]  /*0050*/  LDCU UR7, c[0x0][0x398] ;  /* 0x00007300ff0777ac */ /* 0x000ee20008000800 */
[----:B------:R-:W4:Y:S04]  /*0060*/  S2R R13, SR_CTAID.X ;  /* 0x00000000000d7919 */ /* 0x000f280000002500 */
[----:B------:R-:W4:Y:S08]  /*0070*/  LDC.64 R6, c[0x0][0x380] ;  /* 0x0000e000ff067b82 */ /* 0x000f300000000a00 */
[----:B------:R-:W5:Y:S01]  /*0080*/  LDC.64 R10, c[0x0][0x388] ;  /* 0x0000e200ff0a7b82 */ /* 0x000f620000000a00 */
[----:B0-----:R-:W-:-:S04]  /*0090*/  IMAD.SHL.U32 R5, R5, 0x2, RZ ;  /* 0x0000000205057824 */ /* 0x001fc800078e00ff */
[----:B-1----:R-:W-:-:S05]  /*00a0*/  IMAD.WIDE.U32 R2, R5, 0x8, R2 ;  /* 0x0000000805027825 */ /* 0x002fca00078e0002 */
[----:B--2---:R-:W2:Y:S04]  /*00b0*/  LDG.E.64.CONSTANT R4, desc[UR4][R2.64] ;  /* 0x0000000402047981 */ /* 0x004ea8000c1e9b00 */
[----:B------:R5:W2:Y:S01]  /*00c0*/  LDG.E.64.CONSTANT R8, desc[UR4][R2.64+0x8] ;  /* 0x0000080402087981 */ /* 0x000aa2000c1e9b00 */
[----:B---3--:R-:W-:Y:S01]  /*00d0*/  ISETP.GE.AND P0, PT, R0, UR7, PT ;  /* 0x0000000700007c0c */ /* 0x008fe2000bf06270 */
[----:B------:R-:W-:Y:S01]  /*00e0*/  USHF.R.S32.HI UR6, URZ, 0x1f, UR7 ;  /* 0x0000001fff067899 */ /* 0x000fe20008011407 */
[----:B----4-:R-:W-:-:S04]  /*00f0*/  IMAD.WIDE.U32 R6, R13, 0x8, R6 ;  /* 0x000000080d067825 */ /* 0x010fc800078e0006 */
[----:B-----5:R-:W-:-:S04]  /*0100*/  IMAD.WIDE.U32 R2, R13, 0x8, R10 ;  /* 0x000000080d027825 */ /* 0x020fc800078e000a */
[----:B--2---:R-:W-:Y:S02]  /*0110*/  IMAD R15, R5, UR7, RZ ;  /* 0x00000007050f7c24 */ /* 0x004fe4000f8e02ff */
[----:B------:R-:W-:Y:S02]  /*0120*/  IMAD R17, R9, UR7, RZ ;  /* 0x0000000709117c24 */ /* 0x000fe4000f8e02ff */
[----:B------:R-:W-:Y:S02]  /*0130*/  IMAD R15, R4, UR6, R15 ;  /* 0x00000006040f7c24 */ /* 0x000fe4000f8e020f */
[----:B------:R-:W-:Y:S01]  /*0140*/  IMAD R17, R8, UR6, R17 ;  /* 0x0000000608117c24 */ /* 0x000fe2000f8e0211 */
[----:B------:R-:W-:Y:S06]  /*0150*/  @P0 EXIT ;  /* 0x000000000000094d */ /* 0x000fec0003800000 */
[----:B------:R-:W5:Y:S04]  /*0160*/  LDG.E.64 R6, desc[UR4][R6.64] ;  /* 0x0000000406067981 */ /* 0x000f68000c1e1b00 */
[----:B------:R-:W5:Y:S01]  /*0170*/  LDG.E.64 R2, desc[UR4][R2.64] ;  /* 0x0000000402027981 */ /* 0x000f62000c1e1b00 */
[----:B------:R-:W-:Y:S01]  /*0180*/  IMAD.WIDE.U32 R8, R8, UR7, RZ ;  /* 0x0000000708087c25 */ /* 0x000fe2000f8e00ff */
[----:B------:R-:W-:Y:S01]  /*0190*/  BSSY.RECONVERGENT B0, `(.L_x_0) ;  /* 0x0000015000007945 */ /* 0x000fe20003800200 */
[----:B------:R-:W0:Y:S02]  /*01a0*/  LDCU UR6, c[0x0][0x360] ;  /* 0x00006c00ff0677ac */ /* 0x000e240008000800 */
[----:B------:R-:W-:Y:S01]  /*01b0*/  IMAD.WIDE.U32 R4, R4, UR7, RZ ;  /* 0x0000000704047c25 */ /* 0x000fe2000f8e00ff */
[----:B------:R-:W-:-:S03]  /*01c0*/  IADD3 R10, PT, PT, R9, R17, RZ ;  /* 0x00000011090a7210 */ /* 0x000fc60007ffe0ff */
[----:B------:R-:W-:Y:S02]  /*01d0*/  IMAD.MOV.U32 R11, RZ, RZ, R0 ;  /* 0x000000ffff0b7224 */ /* 0x000fe400078e0000 */
[----:B------:R-:W-:Y:S02]  /*01e0*/  IMAD.IADD R0, R5, 0x1, R15 ;  /* 0x0000000105007824 */ /* 0x000fe400078e020f */
[----:B------:R-:W-:-:S07]  /*01f0*/  IMAD.MOV.U32 R17, RZ, RZ, R11 ;  /* 0x000000ffff117224 */ /* 0x000fce00078e000b */
.L_x_1:
[----:B-1----:R-:W-:Y:S02]  /*0200*/  SHF.R.S32.HI R15, RZ, 0x1f, R17 ;  /* 0x0000001fff0f7819 */ /* 0x002fe40000011411 */
[----:B------:R-:W-:-:S05]  /*0210*/  IADD3 R13, P0, PT, R17, R4, RZ ;  /* 0x00000004110d7210 */ /* 0x000fca0007f1e0ff */
[----:B------:R-:W-:Y:S01]  /*0220*/  IMAD.X R14, R15, 0x1, R0, P0 ;  /* 0x000000010f0e7824 */ /* 0x000fe200000e0600 */
[----:B-----5:R-:W-:-:S04]  /*0230*/  LEA R12, P0, R13, R6, 0x1 ;  /* 0x000000060d0c7211 */ /* 0x020fc800078008ff */
[----:B------:R-:W-:-:S06]  /*0240*/  LEA.HI.X R13, R13, R7, R14, 0x1, P0 ;  /* 0x000000070d0d7211 */ /* 0x000fcc00000f0c0e */
[----:B------:R-:W2:Y:S01]  /*0250*/  LD.E.U16 R13, desc[UR4][R12.64] ;  /* 0x000000040c0d7980 */ /* 0x000ea2000c101500 */
[C---:B------:R-:W-:Y:S01]  /*0260*/  IADD3 R19, P0, PT, R17.reuse, R8, RZ ;  /* 0x0000000811137210 */ /* 0x040fe20007f1e0ff */
[----:B0-----:R-:W-:-:S03]  /*0270*/  VIADD R17, R17, UR6 ;  /* 0x0000000611117c36 */ /* 0x001fc60008000000 */
[----:B------:R-:W-:Y:S02]  /*0280*/  IADD3.X R15, PT, PT, R15, R10, RZ, P0, !PT ;  /* 0x0000000a0f0f7210 */ /* 0x000fe400007fe4ff */
[----:B------:R-:W-:-:S04]  /*0290*/  LEA R14, P0, R19, R6, 0x1 ;  /* 0x00000006130e7211 */ /* 0x000fc800078008ff */
[----:B------:R-:W-:Y:S02]  /*02a0*/  LEA.HI.X R15, R19, R7, R15, 0x1, P0 ;  /* 0x00000007130f7211 */ /* 0x000fe400000f0c0f */
[----:B------:R-:W-:-:S03]  /*02b0*/  ISETP.GE.AND P0, PT, R17, UR7, PT ;  /* 0x0000000711007c0c */ /* 0x000fc6000bf06270 */
[----:B--2---:R1:W-:Y:S10]  /*02c0*/  ST.E.U16 desc[UR4][R14.64], R13 ;  /* 0x0000000d0e007985 */ /* 0x0043f4000c101504 */
[----:B------:R-:W-:Y:S05]  /*02d0*/  @!P0 BRA `(.L_x_1) ;  /* 0xfffffffc00c88947 */ /* 0x000fea000383ffff */
[----:B------:R-:W-:Y:S05]  /*02e0*/  BSYNC.RECONVERGENT B0 ;  /* 0x0000000000007941 */ /* 0x000fea0003800200 */
.L_x_0:
[----:B01----:R-:W-:Y:S02]  /*02f0*/  SHF.R.S32.HI R13, RZ, 0x1f, R11 ;  /* 0x0000001fff0d7819 */ /* 0x003fe4000001140b */
[----:B------:R-:W-:-:S05]  /*0300*/  IADD3 R7, P0, PT, R11, R4, RZ ;  /* 0x000000040b077210 */ /* 0x000fca0007f1e0ff */
[----:B------:R-:W-:Y:S01]  /*0310*/  IMAD.X R12, R13, 0x1, R0, P0 ;  /* 0x000000010d0c7824 */ /* 0x000fe200000e0600 */
[----:B------:R-:W-:-:S04]  /*0320*/  LEA R6, P0, R7, R2, 0x1 ;  /* 0x0000000207067211 */ /* 0x000fc800078008ff */
[----:B------:R-:W-:-:S06]  /*0330*/  LEA.HI.X R7, R7, R3, R12, 0x1, P0 ;  /* 0x0000000307077211 */ /* 0x000fcc00000f0c0c */
[----:B------:R-:W2:Y:S01]  /*0340*/  LD.E.U16 R7, desc[UR4][R6.64] ;  /* 0x0000000406077980 */ /* 0x000ea2000c101500 */
[C---:B------:R-:W-:Y:S01]  /*0350*/  IADD3 R15, P0, PT, R11.reuse, R8, RZ ;  /* 0x000000080b0f7210 */ /* 0x040fe20007f1e0ff */
[----:B------:R-:W-:-:S03]  /*0360*/  VIADD R11, R11, UR6 ;  /* 0x000000060b0b7c36 */ /* 0x000fc60008000000 */
[----:B------:R-:W-:Y:S02]  /*0370*/  IADD3.X R13, PT, PT, R13, R10, RZ, P0, !PT ;  /* 0x0000000a0d0d7210 */ /* 0x000fe400007fe4ff */
[----:B------:R-:W-:-:S04]  /*0380*/  LEA R12, P0, R15, R2, 0x1 ;  /* 0x000000020f0c7211 */ /* 0x000fc800078008ff */
[----:B------:R-:W-:Y:S02]  /*0390*/  LEA.HI.X R13, R15, R3, R13, 0x1, P0 ;  /* 0x000000030f0d7211 */ /* 0x000fe400000f0c0d */
[----:B------:R-:W-:-:S03]  /*03a0*/  ISETP.GE.AND P0, PT, R11, UR7, PT ;  /* 0x000000070b007c0c */ /* 0x000fc6000bf06270 */
[----:B--2---:R0:W-:Y:S10]  /*03b0*/  ST.E.U16 desc[UR4][R12.64], R7 ;  /* 0x000000070c007985 */ /* 0x0041f4000c101504 */
[----:B------:R-:W-:Y:S05]  /*03c0*/  @!P0 BRA `(.L_x_0) ;  /* 0xfffffffc00c88947 */ /* 0x000fea000383ffff */
[----:B------:R-:W-:Y:S05]  /*03d0*/  EXIT ;  /* 0x000000000000794d */ /* 0x000fea0003800000 */
.L_x_2:
[----:B------:R-:W-:-:S00]  /*03e0*/  BRA `(.L_x_2) ;  /* 0xfffffffc00fc7947 */ /* 0x000fc0000383ffff */
[----:B------:R-:W-:-:S00]  /*03f0*/  NOP ;  /* 0x0000000000007918 */ /* 0x000fc00000000000 */
        /* <DEDUP_REMOVED lines=8> */
.L_x_21:


//--------------------- .text.copy_blocks_kernel_f16 --------------------------
	.section	.text.copy_blocks_kernel_f16,"ax",@progbits
	.align	128
        .global         copy_blocks_kernel_f16
        .type           copy_blocks_kernel_f16,@function
        .size           copy_blocks_kernel_f16,(.L_x_22 - copy_blocks_kernel_f16)
        .other          copy_blocks_kernel_f16,@"STO_CUDA_ENTRY STV_DEFAULT"
copy_blocks_kernel_f16:
.text.copy_blocks_kernel_f16:
        /* <DEDUP_REMOVED lines=32> */
.L_x_4:
        /* <DEDUP_REMOVED lines=15> */
.L_x_3:
        /* <DEDUP_REMOVED lines=15> */
.L_x_5:
        /* <DEDUP_REMOVED lines=10> */
.L_x_22:


//--------------------- .text.copy_blocks_kernel_f64 --------------------------
	.section	.text.copy_blocks_kernel_f64,"ax",@progbits
	.align	128
        .global         copy_blocks_kernel_f64
        .type           copy_blocks_kernel_f64,@function
        .size           copy_blocks_kernel_f64,(.L_x_23 - copy_blocks_kernel_f64)
        .other          copy_blocks_kernel_f64,@"STO_CUDA_ENTRY STV_DEFAULT"
copy_blocks_kernel_f64:
.text.copy_blocks_kernel_f64:
        /* <DEDUP_REMOVED lines=27> */
[----:B------:R-:W-:-:S04]  /*01b0*/  IMAD.WIDE.U32 R4, R4, UR7, RZ ;  /* 0x0000000704047c25 */ /* 0x000fc8000f8e00ff */
[----:B------:R-:W-:Y:S01]  /*01c0*/  IMAD.MOV.U32 R11, RZ, RZ, R0 ;  /* 0x000000ffff0b7224 */ /* 0x000fe200078e0000 */
[----:B------:R-:W-:Y:S01]  /*01d0*/  IADD3 R0, PT, PT, R9, R17, RZ ;  /* 0x0000001109007210 */ /* 0x000fe20007ffe0ff */
[----:B------:R-:W-:Y:S02]  /*01e0*/  IMAD.IADD R10, R5, 0x1, R15 ;  /* 0x00000001050a7824 */ /* 0x000fe400078e020f */
[----:B------:R-:W-:-:S07]  /*01f0*/  IMAD.MOV.U32 R17, RZ, RZ, R11 ;  /* 0x000000ffff117224 */ /* 0x000fce00078e000b */
.L_x_7:
[----:B-1----:R-:W-:Y:S02]  /*0200*/  SHF.R.S32.HI R15, RZ, 0x1f, R17 ;  /* 0x0000001fff0f7819 */ /* 0x002fe40000011411 */
[----:B------:R-:W-:-:S05]  /*0210*/  IADD3 R13, P0, PT, R17, R4, RZ ;  /* 0x00000004110d7210 */ /* 0x000fca0007f1e0ff */
[----:B------:R-:W-:Y:S01]  /*0220*/  IMAD.X R14, R15, 0x1, R10, P0 ;  /* 0x000000010f0e7824 */ /* 0x000fe200000e060a */
[----:B-----5:R-:W-:-:S04]  /*0230*/  LEA R12, P0, R13, R6, 0x3 ;  /* 0x000000060d0c7211 */ /* 0x020fc800078018ff */
[----:B------:R-:W-:-:S06]  /*0240*/  LEA.HI.X R13, R13, R7, R14, 0x3, P0 ;  /* 0x000000070d0d7211 */ /* 0x000fcc00000f1c0e */
[----:B------:R-:W2:Y:S01]  /*0250*/  LD.E.64 R12, desc[UR4][R12.64] ;  /* 0x000000040c0c7980 */ /* 0x000ea2000c101b00 */
[C---:B------:R-:W-:Y:S01]  /*0260*/  IADD3 R19, P0, PT, R17.reuse, R8, RZ ;  /* 0x0000000811137210 */ /* 0x040fe20007f1e0ff */
[----:B0-----:R-:W-:-:S03]  /*0270*/  VIADD R17, R17, UR6 ;  /* 0x0000000611117c36 */ /* 0x001fc60008000000 */
[----:B------:R-:W-:Y:S02]  /*0280*/  IADD3.X R15, PT, PT, R15, R0, RZ, P0, !PT ;  /* 0x000000000f0f7210 */ /* 0x000fe400007fe4ff */
[----:B------:R-:W-:-:S04]  /*0290*/  LEA R14, P0, R19, R6, 0x3 ;  /* 0x00000006130e7211 */ /* 0x000fc800078018ff */
[----:B------:R-:W-:Y:S02]  /*02a0*/  LEA.HI.X R15, R19, R7, R15, 0x3, P0 ;  /* 0x00000007130f7211 */ /* 0x000fe400000f1c0f */
[----:B------:R-:W-:-:S03]  /*02b0*/  ISETP.GE.AND P0, PT, R17, UR7, PT ;  /* 0x0000000711007c0c */ /* 0x000fc6000bf06270 */
[----:B--2---:R1:W-:Y:S10]  /*02c0*/  ST.E.64 desc[UR4][R14.64], R12 ;  /* 0x0000000c0e007985 */ /* 0x0043f4000c101b04 */
[----:B------:R-:W-:Y:S05]  /*02d0*/  @!P0 BRA `(.L_x_7) ;  /* 0xfffffffc00c88947 */ /* 0x000fea000383ffff */
[----:B------:R-:W-:Y:S05]  /*02e0*/  BSYNC.RECONVERGENT B0 ;  /* 0x0000000000007941 */ /* 0x000fea0003800200 */
.L_x_6:
[----:B01----:R-:W-:Y:S02]  /*02f0*/  SHF.R.S32.HI R13, RZ, 0x1f, R11 ;  /* 0x0000001fff0d7819 */ /* 0x003fe4000001140b */
[----:B------:R-:W-:-:S05]  /*0300*/  IADD3 R7, P0, PT, R11, R4, RZ ;  /* 0x000000040b077210 */ /* 0x000fca0007f1e0ff */
[----:B------:R-:W-:Y:S01]  /*0310*/  IMAD.X R12, R13, 0x1, R10, P0 ;  /* 0x000000010d0c7824 */ /* 0x000fe200000e060a */
[----:B------:R-:W-:-:S04]  /*0320*/  LEA R6, P0, R7, R2, 0x3 ;  /* 0x0000000207067211 */ /* 0x000fc800078018ff */
[----:B------:R-:W-:-:S06]  /*0330*/  LEA.HI.X R7, R7, R3, R12, 0x3, P0 ;  /* 0x0000000307077211 */ /* 0x000fcc00000f1c0c */
[----:B------:R-:W2:Y:S01]  /*0340*/  LD.E.64 R6, desc[UR4][R6.64] ;  /* 0x0000000406067980 */ /* 0x000ea2000c101b00 */
[C---:B------:R-:W-:Y:S01]  /*0350*/  IADD3 R15, P0, PT, R11.reuse, R8, RZ ;  /* 0x000000080b0f7210 */ /* 0x040fe20007f1e0ff */
[----:B------:R-:W-:-:S03]  /*0360*/  VIADD R11, R11, UR6 ;  /* 0x000000060b0b7c36 */ /* 0x000fc60008000000 */
[----:B------:R-:W-:Y:S02]  /*0370*/  IADD3.X R13, PT, PT, R13, R0, RZ, P0, !PT ;  /* 0x000000000d0d7210 */ /* 0x000fe400007fe4ff */
[----:B------:R-:W-:-:S04]  /*0380*/  LEA R12, P0, R15, R2, 0x3 ;  /* 0x000000020f0c7211 */ /* 0x000fc800078018ff */
[----:B------:R-:W-:Y:S02]  /*0390*/  LEA.HI.X R13, R15, R3, R13, 0x3, P0 ;  /* 0x000000030f0d7211 */ /* 0x000fe400000f1c0d */
[----:B------:R-:W-:-:S03]  /*03a0*/  ISETP.GE.AND P0, PT, R11, UR7, PT ;  /* 0x000000070b007c0c */ /* 0x000fc6000bf06270 */
[----:B--2---:R0:W-:Y:S10]  /*03b0*/  ST.E.64 desc[UR4][R12.64], R6 ;  /* 0x000000060c007985 */ /* 0x0041f4000c101b04 */
[----:B------:R-:W-:Y:S05]  /*03c0*/  @!P0 BRA `(.L_x_6) ;  /* 0xfffffffc00c88947 */ /* 0x000fea000383ffff */
[----:B------:R-:W-:Y:S05]  /*03d0*/  EXIT ;  /* 0x000000000000794d */ /* 0x000fea0003800000 */
.L_x_8:
        /* <DEDUP_REMOVED lines=10> */
.L_x_23:


//--------------------- .text.copy_blocks_kernel_f32 --------------------------
	.section	.text.copy_blocks_kernel_f32,"ax",@progbits
	.align	128
        .global         copy_blocks_kernel_f32
        .type           copy_blocks_kernel_f32,@function
        .size           copy_blocks_kernel_f32,(.L_x_24 - copy_blocks_kernel_f32)
        .other          copy_blocks_kernel_f32,@"STO_CUDA_ENTRY STV_DEFAULT"
copy_blocks_kernel_f32:
.text.copy_blocks_kernel_f32:
        /* <DEDUP_REMOVED lines=32> */
.L_x_10:
[----:B-1----:R-:W-:Y:S02]  /*0200*/  SHF.R.S32.HI R15, RZ, 0x1f, R17 ;  /* 0x0000001fff0f7819 */ /* 0x002fe40000011411 */
[----:B------:R-:W-:-:S05]  /*0210*/  IADD3 R13, P0, PT, R17, R4, RZ ;  /* 0x00000004110d7210 */ /* 0x000fca0007f1e0ff */
[----:B------:R-:W-:Y:S01]  /*0220*/  IMAD.X R14, R15, 0x1, R0, P0 ;  /* 0x000000010f0e7824 */ /* 0x000fe200000e0600 */
[----:B-----5:R-:W-:-:S04]  /*0230*/  LEA R12, P0, R13, R6, 0x2 ;  /* 0x000000060d0c7211 */ /* 0x020fc800078010ff */
[----:B------:R-:W-:-:S06]  /*0240*/  LEA.HI.X R13, R13, R7, R14, 0x2, P0 ;  /* 0x000000070d0d7211 */ /* 0x000fcc00000f140e */
[----:B------:R-:W2:Y:S01]  /*0250*/  LD.E R13, desc[UR4][R12.64] ;  /* 0x000000040c0d7980 */ /* 0x000ea2000c101900 */
[C---:B------:R-:W-:Y:S01]  /*0260*/  IADD3 R19, P0, PT, R17.reuse, R8, RZ ;  /* 0x0000000811137210 */ /* 0x040fe20007f1e0ff */
[----:B0-----:R-:W-:-:S03]  /*0270*/  VIADD R17, R17, UR6 ;  /* 0x0000000611117c36 */ /* 0x001fc60008000000 */
[----:B------:R-:W-:Y:S02]  /*0280*/  IADD3.X R15, PT, PT, R15, R10, RZ, P0, !PT ;  /* 0x0000000a0f0f7210 */ /* 0x000fe400007fe4ff */
[----:B------:R-:W-:-:S04]  /*0290*/  LEA R14, P0, R19, R6, 0x2 ;  /* 0x00000006130e7211 */ /* 0x000fc800078010ff */
[----:B------:R-:W-:Y:S02]  /*02a0*/  LEA.HI.X R15, R19, R7, R15, 0x2, P0 ;  /* 0x00000007130f7211 */ /* 0x000fe400000f140f */
[----:B------:R-:W-:-:S03]  /*02b0*/  ISETP.GE.AND P0, PT, R17, UR7, PT ;  /* 0x0000000711007c0c */ /* 0x000fc6000bf06270 */
[----:B--2---:R1:W-:Y:S10]  /*02c0*/  ST.E desc[UR4][R14.64], R13 ;  /* 0x0000000d0e007985 */ /* 0x0043f4000c101904 */
[----:B------:R-:W-:Y:S05]  /*02d0*/  @!P0 BRA `(.L_x_10) ;  /* 0xfffffffc00c88947 */ /* 0x000fea000383ffff */
[----:B------:R-:W-:Y:S05]  /*02e0*/  BSYNC.RECONVERGENT B0 ;  /* 0x0000000000007941 */ /* 0x000fea0003800200 */
.L_x_9:
[----:B01----:R-:W-:Y:S02]  /*02f0*/  SHF.R.S32.HI R13, RZ, 0x1f, R11 ;  /* 0x0000001fff0d7819 */ /* 0x003fe4000001140b */
[----:B------:R-:W-:-:S05]  /*0300*/  IADD3 R7, P0, PT, R11, R4, RZ ;  /* 0x000000040b077210 */ /* 0x000fca0007f1e0ff */
[----:B------:R-:W-:Y:S01]  /*0310*/  IMAD.X R12, R13, 0x1, R0, P0 ;  /* 0x000000010d0c7824 */ /* 0x000fe200000e0600 */
[----:B------:R-:W-:-:S04]  /*0320*/  LEA R6, P0, R7, R2, 0x2 ;  /* 0x0000000207067211 */ /* 0x000fc800078010ff */
[----:B------:R-:W-:-:S06]  /*0330*/  LEA.HI.X R7, R7, R3, R12, 0x2, P0 ;  /* 0x0000000307077211 */ /* 0x000fcc00000f140c */
[----:B------:R-:W2:Y:S01]  /*0340*/  LD.E R7, desc[UR4][R6.64] ;  /* 0x0000000406077980 */ /* 0x000ea2000c101900 */
[C---:B------:R-:W-:Y:S01]  /*0350*/  IADD3 R15, P0, PT, R11.reuse, R8, RZ ;  /* 0x000000080b0f7210 */ /* 0x040fe20007f1e0ff */
[----:B------:R-:W-:-:S03]  /*0360*/  VIADD R11, R11, UR6 ;  /* 0x000000060b0b7c36 */ /* 0x000fc60008000000 */
[----:B------:R-:W-:Y:S02]  /*0370*/  IADD3.X R13, PT, PT, R13, R10, RZ, P0, !PT ;  /* 0x0000000a0d0d7210 */ /* 0x000fe400007fe4ff */
[----:B------:R-:W-:-:S04]  /*0380*/  LEA R12, P0, R15, R2, 0x2 ;  /* 0x000000020f0c7211 */ /* 0x000fc800078010ff */
[----:B------:R-:W-:Y:S02]  /*0390*/  LEA.HI.X R13, R15, R3, R13, 0x2, P0 ;  /* 0x000000030f0d7211 */ /* 0x000fe400000f140d */
[----:B------:R-:W-:-:S03]  /*03a0*/  ISETP.GE.AND P0, PT, R11, UR7, PT ;  /* 0x000000070b007c0c */ /* 0x000fc6000bf06270 */
[----:B--2---:R0:W-:Y:S10]  /*03b0*/  ST.E desc[UR4][R12.64], R7 ;  /* 0x000000070c007985 */ /* 0x0041f4000c101904 */
[----:B------:R-:W-:Y:S05]  /*03c0*/  @!P0 BRA `(.L_x_9) ;  /* 0xfffffffc00c88947 */ /* 0x000fea000383ffff */
[----:B------:R-:W-:Y:S05]  /*03d0*/  EXIT ;  /* 0x000000000000794d */ /* 0x000fea0003800000 */
.L_x_11:
        /* <DEDUP_REMOVED lines=10> */
.L_x_24:


//--------------------- .text.copy_blocks_kernel_i64 --------------------------
	.section	.text.copy_blocks_kernel_i64,"ax",@progbits
	.align	128
        .global         copy_blocks_kernel_i64
        .type           copy_blocks_kernel_i64,@function
        .size           copy_blocks_kernel_i64,(.L_x_25 - copy_blocks_kernel_i64)
        .other          copy_blocks_kernel_i64,@"STO_CUDA_ENTRY STV_DEFAULT"
copy_blocks_kernel_i64:
.text.copy_blocks_kernel_i64:
        /* <DEDUP_REMOVED lines=32> */
.L_x_13:
        /* <DEDUP_REMOVED lines=15> */
.L_x_12:
        /* <DEDUP_REMOVED lines=15> */
.L_x_14:
        /* <DEDUP_REMOVED lines=10> */
.L_x_25:


//--------------------- .text.copy_blocks_kernel_u32 --------------------------
	.section	.text.copy_blocks_kernel_u32,"ax",@progbits
	.align	128
        .global         copy_blocks_kernel_u32
        .type           copy_blocks_kernel_u32,@function
        .size           copy_blocks_kernel_u32,(.L_x_26 - copy_blocks_kernel_u32)
        .other          copy_blocks_kernel_u32,@"STO_CUDA_ENTRY STV_DEFAULT"
copy_blocks_kernel_u32:
.text.copy_blocks_kernel_u32:
        /* <DEDUP_REMOVED lines=32> */
.L_x_16:
        /* <DEDUP_REMOVED lines=15> */
.L_x_15:
        /* <DEDUP_REMOVED lines=15> */
.L_x_17:
        /* <DEDUP_REMOVED lines=10> */
.L_x_26:


//--------------------- .text.copy_blocks_kernel_u8 --------------------------
	.section	.text.copy_blocks_kernel_u8,"ax",@progbits
	.align	128
        .global         copy_blocks_kernel_u8
        .type           copy_blocks_kernel_u8,@function
        .size           copy_blocks_kernel_u8,(.L_x_27 - copy_blocks_kernel_u8)
        .other          copy_blocks_kernel_u8,@"STO_CUDA_ENTRY STV_DEFAULT"
copy_blocks_kernel_u8:
.text.copy_blocks_kernel_u8:
        /* <DEDUP_REMOVED lines=28> */
[----:B------:R-:W-:Y:S01]  /*01c0*/  IMAD.IADD R14, R5, 0x1, R17 ;  /* 0x00000001050e7824 */ /* 0x000fe200078e0211 */
[----:B------:R-:W-:Y:S01]  /*01d0*/  MOV R17, R15 ;  /* 0x0000000f00117202 */ /* 0x000fe20000000f00 */
[----:B------:R-:W-:-:S07]  /*01e0*/  IMAD.IADD R0, R7, 0x1, R19 ;  /* 0x0000000107007824 */ /* 0x000fce00078e0213 */
.L_x_19:
[--C-:B-1----:R-:W-:Y:S02]  /*01f0*/  SHF.R.S32.HI R13, RZ, 0x1f, R17.reuse ;  /* 0x0000001fff0d7819 */ /* 0x102fe40000011411 */
[----:B-----5:R-:W-:-:S04]  /*0200*/  IADD3 R10, P0, P1, R8, R4, R17 ;  /* 0x00000004080a7210 */ /* 0x020fc8000791e011 */
[----:B------:R-:W-:-:S06]  /*0210*/  IADD3.X R11, PT, PT, R9, R14, R13, P0, P1 ;  /* 0x0000000e090b7210 */ /* 0x000fcc00007e240d */
[----:B------:R-:W2:Y:S01]  /*0220*/  LD.E.U8 R11, desc[UR4][R10.64] ;  /* 0x000000040a0b7980 */ /* 0x000ea2000c101100 */
[----:B------:R-:W-:Y:S01]  /*0230*/  IADD3 R12, P0, P1, R8, R6, R17 ;  /* 0x00000006080c7210 */ /* 0x000fe2000791e011 */
[----:B0-----:R-:W-:-:S03]  /*0240*/  VIADD R17, R17, UR6 ;  /* 0x0000000611117c36 */ /* 0x001fc60008000000 */
[----:B------:R-:W-:Y:S02]  /*0250*/  IADD3.X R13, PT, PT, R9, R0, R13, P0, P1 ;  /* 0x00000000090d7210 */ /* 0x000fe400007e240d */
[----:B------:R-:W-:-:S03]  /*0260*/  ISETP.GE.AND P0, PT, R17, UR7, PT ;  /* 0x0000000711007c0c */ /* 0x000fc6000bf06270 */
[----:B--2---:R1:W-:Y:S10]  /*0270*/  ST.E.U8 desc[UR4][R12.64], R11 ;  /* 0x0000000b0c007985 */ /* 0x0043f4000c101104 */
[----:B------:R-:W-:Y:S05]  /*0280*/  @!P0 BRA `(.L_x_19) ;  /* 0xfffffffc00d88947 */ /* 0x000fea000383ffff */
[----:B------:R-:W-:Y:S05]  /*0290*/  BSYNC.RECONVERGENT B0 ;  /* 0x0000000000007941 */ /* 0x000fea0003800200 */
.L_x_18:
[--C-:B01----:R-:W-:Y:S02]  /*02a0*/  SHF.R.S32.HI R11, RZ, 0x1f, R15.reuse ;  /* 0x0000001fff0b7819 */ /* 0x103fe4000001140f */
[----:B------:R-:W-:-:S04]  /*02b0*/  IADD3 R8, P0, P1, R2, R4, R15 ;  /* 0x0000000402087210 */ /* 0x000fc8000791e00f */
[----:B------:R-:W-:-:S06]  /*02c0*/  IADD3.X R9, PT, PT, R3, R14, R11, P0, P1 ;  /* 0x0000000e03097210 */ /* 0x000fcc00007e240b */
[----:B------:R-:W2:Y:S01]  /*02d0*/  LD.E.U8 R9, desc[UR4][R8.64] ;  /* 0x0000000408097980 */ /* 0x000ea2000c101100 */
[----:B------:R-:W-:Y:S02]  /*02e0*/  IADD3 R10, P0, P1, R2, R6, R15 ;  /* 0x00000006020a7210 */ /* 0x000fe4000791e00f */
[----:B------:R-:W-:Y:S02]  /*02f0*/  IADD3 R15, PT, PT, R15, UR6, RZ ;  /* 0x000000060f0f7c10 */ /* 0x000fe4000fffe0ff */
[----:B------:R-:W-:Y:S02]  /*0300*/  IADD3.X R11, PT, PT, R3, R0, R11, P0, P1 ;  /* 0x00000000030b7210 */ /* 0x000fe400007e240b */
[----:B------:R-:W-:-:S03]  /*0310*/  ISETP.GE.AND P0, PT, R15, UR7, PT ;  /* 0x000000070f007c0c */ /* 0x000fc6000bf06270 */
[----:B--2---:R0:W-:Y:S10]  /*0320*/  ST.E.U8 desc[UR4][R10.64], R9 ;  /* 0x000000090a007985 */ /* 0x0041f4000c101104 */
[----:B------:R-:W-:Y:S05]  /*0330*/  @!P0 BRA `(.L_x_18) ;  /* 0xfffffffc00d88947 */ /* 0x000fea000383ffff */
[----:B------:R-:W-:Y:S05]  /*0340*/  EXIT ;  /* 0x000000000000794d */ /* 0x000fea0003800000 */
.L_x_20:
        /* <DEDUP_REMOVED lines=11> */
.L_x_27:


//--------------------- .nv.shared.reserved.0     --------------------------
	.section	.nv.shared.reserved.0,"aw",@nobits
	.weak		__nv_reservedSMEM_offset_0_alias
	.size		__nv_reservedSMEM_offset_0_alias, 0, 64
	.other		__nv_reservedSMEM_offset_0_alias,@"STO_CUDA_RESERVED_SHARED STV_DEFAULT"
__nv_reservedSMEM_offset_0_alias:
	.zero		0
	.zero		64


//--------------------- .nv.constant0.copy_blocks_kernel_bf16 --------------------------
	.section	.nv.constant0.copy_blocks_kernel_bf16,"a",@progbits
	.sectionflags	@""
	.align	4
.nv.constant0.copy_blocks_kernel_bf16:
	.zero		924


//--------------------- .nv.constant0.copy_blocks_kernel_f16 --------------------------
	.section	.nv.constant0.copy_blocks_kernel_f16,"a",@progbits
	.sectionflags	@""
	.align	4
.nv.constant0.copy_blocks_kernel_f16:
	.zero		924


//--------------------- .nv.constant0.copy_blocks_kernel_f64 --------------------------
	.section	.nv.constant0.copy_blocks_kernel_f64,"a",@progbits
	.sectionflags	@""
	.align	4
.nv.constant0.copy_blocks_kernel_f64:
	.zero		924


//--------------------- .nv.constant0.copy_blocks_kernel_f32 --------------------------
	.section	.nv.constant0.copy_blocks_kernel_f32,"a",@progbits
	.sectionflags	@""
	.align	4
.nv.constant0.copy_blocks_kernel_f32:
	.zero		924


//--------------------- .nv.constant0.copy_blocks_kernel_i64 --------------------------
	.section	.nv.constant0.copy_blocks_kernel_i64,"a",@progbits
	.sectionflags	@""
	.align	4
.nv.constant0.copy_blocks_kernel_i64:
	.zero		924


//--------------------- .nv.constant0.copy_blocks_kernel_u32 --------------------------
	.section	.nv.constant0.copy_blocks_kernel_u32,"a",@progbits
	.sectionflags	@""
	.align	4
.nv.constant0.copy_blocks_kernel_u32:
	.zero		924


//--------------------- .nv.constant0.copy_blocks_kernel_u8 --------------------------
	.section	.nv.constant0.copy_blocks_kernel_u8,"a",@progbits
	.sectionflags	@""
	.align	4
.nv.constant0.copy_blocks_kernel_u8:
	.zero		924


//--------------------- SYMBOLS --------------------------

	.type		.nv.reservedSmem.offset0,@object
	.size		.nv.reservedSmem.offset0,0x4
